//
// Generated by NVIDIA NVVM Compiler
//
// Compiler Build ID: CL-36424714
// Cuda compilation tools, release 13.0, V13.0.88
// Based on NVVM 20.0.0
//

.version 9.0
.target sm_100
.address_size 64

	// .globl	precomputeBRDF
.global .align 4 .b8 __cudart_i2opi_f[24] = {65, 144, 67, 60, 153, 149, 98, 219, 192, 221, 52, 245, 209, 87, 39, 252, 41, 21, 68, 78, 110, 131, 249, 162};

.visible .entry precomputeBRDF(
	.param .u64 precomputeBRDF_param_0,
	.param .u32 precomputeBRDF_param_1,
	.param .u32 precomputeBRDF_param_2
)
{
	.local .align 4 .b8 	__local_depot0[28];
	.reg .b64 	%SP;
	.reg .b64 	%SPL;
	.reg .pred 	%p<30>;
	.reg .b32 	%r<104>;
	.reg .b32 	%f<211>;
	.reg .b64 	%rd<40>;
	.reg .b64 	%fd<7>;

	mov.u64 	%SPL, __local_depot0;
	ld.param.u32 	%r31, [precomputeBRDF_param_1];
	ld.param.u32 	%r33, [precomputeBRDF_param_2];
	add.u64 	%rd1, %SPL, 0;
	add.u64 	%rd2, %SPL, 0;
	mov.u32 	%r34, %ctaid.x;
	mov.u32 	%r35, %ntid.x;
	mov.u32 	%r36, %tid.x;
	mad.lo.s32 	%r1, %r34, %r35, %r36;
	mov.u32 	%r37, %ctaid.y;
	mov.u32 	%r38, %ntid.y;
	mov.u32 	%r39, %tid.y;
	mad.lo.s32 	%r40, %r37, %r38, %r39;
	setp.ge.s32 	%p1, %r1, %r31;
	setp.ge.s32 	%p2, %r40, %r33;
	or.pred  	%p3, %p1, %p2;
	@%p3 bra 	$L__BB0_29;
	cvt.rn.f32.s32 	%f38, %r1;
	add.f32 	%f39, %f38, 0f3F000000;
	cvt.rn.f32.s32 	%f40, %r31;
	div.rn.f32 	%f1, %f39, %f40;
	cvt.rn.f32.u32 	%f41, %r40;
	add.f32 	%f42, %f41, 0f3F000000;
	cvt.rn.f32.u32 	%f43, %r33;
	div.rn.f32 	%f44, %f42, %f43;
	mul.f32 	%f45, %f1, %f1;
	mov.f32 	%f46, 0f3F800000;
	sub.f32 	%f47, %f46, %f45;
	sqrt.rn.f32 	%f2, %f47;
	mul.f32 	%f48, %f44, %f44;
	fma.rn.f32 	%f3, %f48, %f48, 0fBF800000;
	fma.rn.f32 	%f49, %f2, 0f00000000, 0f00000000;
	add.f32 	%f50, %f1, %f49;
	max.f32 	%f51, %f50, 0f00000000;
	add.f32 	%f52, %f44, 0f3F800000;
	mul.f32 	%f53, %f52, %f52;
	mul.f32 	%f4, %f53, 0f3E000000;
	sub.f32 	%f5, %f46, %f4;
	fma.rn.f32 	%f54, %f5, %f51, %f4;
	div.rn.f32 	%f6, %f51, %f54;
	mov.f32 	%f210, 0f00000000;
	mov.b32 	%r95, 0;
	mov.u64 	%rd26, __cudart_i2opi_f;
	mov.f32 	%f209, %f210;
$L__BB0_2:
	cvt.rn.f32.u32 	%f55, %r95;
	mul.f32 	%f56, %f55, 0f3A800000;
	brev.b32 	%r42, %r95;
	cvt.rn.f32.u32 	%f57, %r42;
	mul.f32 	%f58, %f57, 0f2F800000;
	cvt.f64.f32 	%fd1, %f56;
	mul.f64 	%fd2, %fd1, 0d401921FB54442D18;
	cvt.rn.f32.f64 	%f9, %fd2;
	mov.f32 	%f59, 0f3F800000;
	sub.f32 	%f60, %f59, %f58;
	fma.rn.f32 	%f61, %f3, %f58, 0f3F800000;
	div.rn.f32 	%f10, %f60, %f61;
	mul.f32 	%f62, %f9, 0f3F22F983;
	cvt.rni.s32.f32 	%r103, %f62;
	cvt.rn.f32.s32 	%f63, %r103;
	fma.rn.f32 	%f64, %f63, 0fBFC90FDA, %f9;
	fma.rn.f32 	%f65, %f63, 0fB3A22168, %f64;
	fma.rn.f32 	%f207, %f63, 0fA7C234C5, %f65;
	abs.f32 	%f12, %f9;
	setp.ltu.f32 	%p4, %f12, 0f47CE4780;
	mov.u32 	%r99, %r103;
	mov.f32 	%f206, %f207;
	@%p4 bra 	$L__BB0_10;
	setp.neu.f32 	%p5, %f12, 0f7F800000;
	@%p5 bra 	$L__BB0_5;
	mov.f32 	%f68, 0f00000000;
	mul.rn.f32 	%f206, %f9, %f68;
	mov.b32 	%r99, 0;
	bra.uni 	$L__BB0_10;
$L__BB0_5:
	mov.b32 	%r5, %f9;
	mov.b64 	%rd38, 0;
	mov.b32 	%r96, 0;
	mov.u64 	%rd36, __cudart_i2opi_f;
	mov.u64 	%rd37, %rd2;
$L__BB0_6:
	.pragma "nounroll";
	ld.global.nc.u32 	%r44, [%rd36];
	shl.b32 	%r45, %r5, 8;
	or.b32  	%r46, %r45, -2147483648;
	mad.wide.u32 	%rd18, %r44, %r46, %rd38;
	shr.u64 	%rd38, %rd18, 32;
	st.local.u32 	[%rd37], %rd18;
	add.s32 	%r96, %r96, 1;
	add.s64 	%rd37, %rd37, 4;
	add.s64 	%rd36, %rd36, 4;
	setp.ne.s32 	%p6, %r96, 6;
	@%p6 bra 	$L__BB0_6;
	shr.u32 	%r47, %r5, 23;
	st.local.u32 	[%rd2+24], %rd38;
	and.b32  	%r8, %r47, 31;
	and.b32  	%r48, %r47, 224;
	add.s32 	%r49, %r48, -128;
	shr.u32 	%r50, %r49, 5;
	mul.wide.u32 	%rd19, %r50, 4;
	sub.s64 	%rd9, %rd2, %rd19;
	ld.local.u32 	%r97, [%rd9+24];
	ld.local.u32 	%r98, [%rd9+20];
	setp.eq.s32 	%p7, %r8, 0;
	@%p7 bra 	$L__BB0_9;
	shf.l.wrap.b32 	%r97, %r98, %r97, %r8;
	ld.local.u32 	%r51, [%rd9+16];
	shf.l.wrap.b32 	%r98, %r51, %r98, %r8;
$L__BB0_9:
	shr.u32 	%r52, %r97, 30;
	shf.l.wrap.b32 	%r53, %r98, %r97, 2;
	shl.b32 	%r54, %r98, 2;
	shr.u32 	%r55, %r53, 31;
	add.s32 	%r99, %r55, %r52;
	xor.b32  	%r56, %r53, %r5;
	shr.s32 	%r57, %r53, 31;
	xor.b32  	%r58, %r57, %r53;
	xor.b32  	%r59, %r57, %r54;
	cvt.u64.u32 	%rd20, %r58;
	shl.b64 	%rd21, %rd20, 32;
	cvt.u64.u32 	%rd22, %r59;
	or.b64  	%rd23, %rd21, %rd22;
	cvt.rn.f64.s64 	%fd3, %rd23;
	mul.f64 	%fd4, %fd3, 0d3BF921FB54442D19;
	cvt.rn.f32.f64 	%f66, %fd4;
	neg.f32 	%f67, %f66;
	setp.lt.s32 	%p8, %r56, 0;
	selp.f32 	%f206, %f67, %f66, %p8;
$L__BB0_10:
	setp.ltu.f32 	%p9, %f12, 0f47CE4780;
	add.s32 	%r61, %r99, 1;
	mul.rn.f32 	%f69, %f206, %f206;
	and.b32  	%r62, %r99, 1;
	setp.eq.b32 	%p10, %r62, 1;
	selp.f32 	%f70, %f206, 0f3F800000, %p10;
	fma.rn.f32 	%f71, %f69, %f70, 0f00000000;
	fma.rn.f32 	%f72, %f69, 0f37CBAC00, 0fBAB607ED;
	selp.f32 	%f73, 0fB94D4153, %f72, %p10;
	selp.f32 	%f74, 0f3C0885E4, 0f3D2AAABB, %p10;
	fma.rn.f32 	%f75, %f73, %f69, %f74;
	selp.f32 	%f76, 0fBE2AAAA8, 0fBEFFFFFF, %p10;
	fma.rn.f32 	%f77, %f75, %f69, %f76;
	fma.rn.f32 	%f78, %f77, %f71, %f70;
	and.b32  	%r63, %r61, 2;
	setp.eq.s32 	%p11, %r63, 0;
	mov.f32 	%f79, 0f00000000;
	sub.f32 	%f80, %f79, %f78;
	selp.f32 	%f16, %f78, %f80, %p11;
	@%p9 bra 	$L__BB0_18;
	setp.neu.f32 	%p12, %f12, 0f7F800000;
	@%p12 bra 	$L__BB0_13;
	mov.f32 	%f83, 0f00000000;
	mul.rn.f32 	%f207, %f9, %f83;
	mov.b32 	%r103, 0;
	bra.uni 	$L__BB0_18;
$L__BB0_13:
	mov.b32 	%r17, %f9;
	shl.b32 	%r65, %r17, 8;
	or.b32  	%r18, %r65, -2147483648;
	mov.b64 	%rd39, 0;
	mov.b32 	%r100, 0;
$L__BB0_14:
	.pragma "nounroll";
	mul.wide.u32 	%rd25, %r100, 4;
	add.s64 	%rd27, %rd26, %rd25;
	ld.global.nc.u32 	%r66, [%rd27];
	mad.wide.u32 	%rd28, %r66, %r18, %rd39;
	shr.u64 	%rd39, %rd28, 32;
	add.s64 	%rd29, %rd1, %rd25;
	st.local.u32 	[%rd29], %rd28;
	add.s32 	%r100, %r100, 1;
	setp.ne.s32 	%p13, %r100, 6;
	@%p13 bra 	$L__BB0_14;
	shr.u32 	%r67, %r17, 23;
	st.local.u32 	[%rd1+24], %rd39;
	and.b32  	%r21, %r67, 31;
	and.b32  	%r68, %r67, 224;
	add.s32 	%r69, %r68, -128;
	shr.u32 	%r70, %r69, 5;
	mul.wide.u32 	%rd30, %r70, 4;
	sub.s64 	%rd12, %rd1, %rd30;
	ld.local.u32 	%r101, [%rd12+24];
	ld.local.u32 	%r102, [%rd12+20];
	setp.eq.s32 	%p14, %r21, 0;
	@%p14 bra 	$L__BB0_17;
	shf.l.wrap.b32 	%r101, %r102, %r101, %r21;
	ld.local.u32 	%r71, [%rd12+16];
	shf.l.wrap.b32 	%r102, %r71, %r102, %r21;
$L__BB0_17:
	shr.u32 	%r72, %r101, 30;
	shf.l.wrap.b32 	%r73, %r102, %r101, 2;
	shl.b32 	%r74, %r102, 2;
	shr.u32 	%r75, %r73, 31;
	add.s32 	%r103, %r75, %r72;
	xor.b32  	%r76, %r73, %r17;
	shr.s32 	%r77, %r73, 31;
	xor.b32  	%r78, %r77, %r73;
	xor.b32  	%r79, %r77, %r74;
	cvt.u64.u32 	%rd31, %r78;
	shl.b64 	%rd32, %rd31, 32;
	cvt.u64.u32 	%rd33, %r79;
	or.b64  	%rd34, %rd32, %rd33;
	cvt.rn.f64.s64 	%fd5, %rd34;
	mul.f64 	%fd6, %fd5, 0d3BF921FB54442D19;
	cvt.rn.f32.f64 	%f81, %fd6;
	neg.f32 	%f82, %f81;
	setp.lt.s32 	%p15, %r76, 0;
	selp.f32 	%f207, %f82, %f81, %p15;
$L__BB0_18:
	sqrt.rn.f32 	%f84, %f10;
	mul.f32 	%f85, %f84, %f84;
	mov.f32 	%f86, 0f3F800000;
	sub.f32 	%f87, %f86, %f85;
	sqrt.rn.f32 	%f88, %f87;
	mul.f32 	%f89, %f88, %f16;
	mul.rn.f32 	%f90, %f207, %f207;
	and.b32  	%r81, %r103, 1;
	setp.eq.b32 	%p16, %r81, 1;
	selp.f32 	%f91, 0f3F800000, %f207, %p16;
	fma.rn.f32 	%f92, %f90, %f91, 0f00000000;
	fma.rn.f32 	%f93, %f90, 0f37CBAC00, 0fBAB607ED;
	selp.f32 	%f94, %f93, 0fB94D4153, %p16;
	selp.f32 	%f95, 0f3D2AAABB, 0f3C0885E4, %p16;
	fma.rn.f32 	%f96, %f94, %f90, %f95;
	selp.f32 	%f97, 0fBEFFFFFF, 0fBE2AAAA8, %p16;
	fma.rn.f32 	%f98, %f96, %f90, %f97;
	fma.rn.f32 	%f99, %f98, %f92, %f91;
	and.b32  	%r82, %r103, 2;
	setp.eq.s32 	%p17, %r82, 0;
	mov.f32 	%f100, 0f00000000;
	sub.f32 	%f101, %f100, %f99;
	selp.f32 	%f102, %f99, %f101, %p17;
	mul.f32 	%f103, %f88, %f102;
	mul.f32 	%f104, %f89, 0f00000000;
	add.f32 	%f105, %f104, %f103;
	fma.rn.f32 	%f106, %f84, 0f00000000, %f105;
	mul.f32 	%f107, %f103, 0f00000000;
	sub.f32 	%f108, %f107, %f89;
	fma.rn.f32 	%f109, %f84, 0f00000000, %f108;
	sub.f32 	%f110, %f104, %f107;
	add.f32 	%f111, %f84, %f110;
	mul.f32 	%f112, %f109, %f109;
	fma.rn.f32 	%f113, %f106, %f106, %f112;
	fma.rn.f32 	%f114, %f111, %f111, %f113;
	sqrt.rn.f32 	%f115, %f114;
	add.f32 	%f116, %f115, 0f322BCC77;
	div.rn.f32 	%f117, %f106, %f116;
	div.rn.f32 	%f118, %f109, %f116;
	div.rn.f32 	%f20, %f111, %f116;
	mul.f32 	%f119, %f118, 0f00000000;
	fma.rn.f32 	%f120, %f2, %f117, %f119;
	fma.rn.f32 	%f121, %f1, %f20, %f120;
	max.f32 	%f21, %f121, 0f00000000;
	add.f32 	%f122, %f21, %f21;
	mul.f32 	%f123, %f117, %f122;
	sub.f32 	%f124, %f123, %f2;
	mul.f32 	%f125, %f118, %f122;
	mul.f32 	%f126, %f20, %f122;
	sub.f32 	%f127, %f126, %f1;
	mul.f32 	%f128, %f124, %f124;
	fma.rn.f32 	%f129, %f125, %f125, %f128;
	fma.rn.f32 	%f130, %f127, %f127, %f129;
	sqrt.rn.f32 	%f131, %f130;
	add.f32 	%f132, %f131, 0f322BCC77;
	div.rn.f32 	%f22, %f124, %f132;
	div.rn.f32 	%f23, %f125, %f132;
	div.rn.f32 	%f24, %f127, %f132;
	max.f32 	%f133, %f24, 0f00000000;
	setp.leu.f32 	%p18, %f133, 0f00000000;
	@%p18 bra 	$L__BB0_27;
	max.f32 	%f135, %f20, 0f00000000;
	mul.f32 	%f136, %f22, 0f00000000;
	fma.rn.f32 	%f137, %f23, 0f00000000, %f136;
	add.f32 	%f138, %f24, %f137;
	max.f32 	%f139, %f138, 0f00000000;
	fma.rn.f32 	%f140, %f5, %f139, %f4;
	div.rn.f32 	%f141, %f139, %f140;
	mul.f32 	%f142, %f6, %f141;
	mul.f32 	%f143, %f21, %f142;
	mul.f32 	%f144, %f1, %f135;
	div.rn.f32 	%f25, %f143, %f144;
	mov.f32 	%f208, 0f3F800000;
	sub.f32 	%f26, %f208, %f21;
	abs.f32 	%f27, %f26;
	setp.lt.f32 	%p19, %f27, 0f00800000;
	mul.f32 	%f145, %f27, 0f4B800000;
	selp.f32 	%f146, %f145, %f27, %p19;
	selp.f32 	%f147, 0fC1C00000, 0f00000000, %p19;
	mov.b32 	%r83, %f146;
	add.s32 	%r84, %r83, -1060439283;
	and.b32  	%r85, %r84, -8388608;
	sub.s32 	%r86, %r83, %r85;
	mov.b32 	%f148, %r86;
	cvt.rn.f32.s32 	%f149, %r85;
	fma.rn.f32 	%f150, %f149, 0f34000000, %f147;
	add.f32 	%f151, %f148, 0fBF800000;
	add.f32 	%f152, %f148, 0f3F800000;
	rcp.approx.ftz.f32 	%f153, %f152;
	add.f32 	%f154, %f151, %f151;
	mul.f32 	%f155, %f154, %f153;
	mul.f32 	%f156, %f155, %f155;
	sub.f32 	%f157, %f151, %f155;
	add.f32 	%f158, %f157, %f157;
	neg.f32 	%f159, %f155;
	fma.rn.f32 	%f160, %f159, %f151, %f158;
	mul.rn.f32 	%f161, %f153, %f160;
	fma.rn.f32 	%f162, %f156, 0f3A2C32E4, 0f3B52E7DB;
	fma.rn.f32 	%f163, %f162, %f156, 0f3C93BB73;
	fma.rn.f32 	%f164, %f163, %f156, 0f3DF6384F;
	mul.rn.f32 	%f165, %f164, %f156;
	fma.rn.f32 	%f166, %f155, 0f3FB8AA3B, %f150;
	sub.f32 	%f167, %f150, %f166;
	fma.rn.f32 	%f168, %f155, 0f3FB8AA3B, %f167;
	fma.rn.f32 	%f169, %f161, 0f3FB8AA3B, %f168;
	fma.rn.f32 	%f170, %f155, 0f32A55E34, %f169;
	mul.f32 	%f171, %f165, 0f40400000;
	fma.rn.f32 	%f172, %f171, %f161, %f170;
	fma.rn.f32 	%f173, %f165, %f155, %f172;
	add.rn.f32 	%f174, %f166, %f173;
	neg.f32 	%f175, %f166;
	add.rn.f32 	%f176, %f174, %f175;
	neg.f32 	%f177, %f176;
	add.rn.f32 	%f178, %f173, %f177;
	mov.f32 	%f179, 0f40A00000;
	mul.rn.f32 	%f180, %f174, %f179;
	neg.f32 	%f181, %f180;
	fma.rn.f32 	%f182, %f174, 0f40A00000, %f181;
	fma.rn.f32 	%f183, %f178, 0f40A00000, %f182;
	cvt.rni.f32.f32 	%f184, %f180;
	sub.f32 	%f185, %f180, %f184;
	add.f32 	%f186, %f185, %f183;
	fma.rn.f32 	%f187, %f186, 0f391FCB8E, 0f3AAF85ED;
	fma.rn.f32 	%f188, %f187, %f186, 0f3C1D9856;
	fma.rn.f32 	%f189, %f188, %f186, 0f3D6357BB;
	fma.rn.f32 	%f190, %f189, %f186, 0f3E75FDEC;
	fma.rn.f32 	%f191, %f190, %f186, 0f3F317218;
	fma.rn.f32 	%f192, %f191, %f186, 0f3F800000;
	cvt.rzi.s32.f32 	%r87, %f184;
	setp.gt.f32 	%p20, %f184, 0f00000000;
	selp.b32 	%r88, 0, -2097152000, %p20;
	add.s32 	%r89, %r88, 2130706432;
	mov.b32 	%f193, %r89;
	mul.f32 	%f194, %f192, %f193;
	shl.b32 	%r90, %r87, 23;
	sub.s32 	%r91, %r90, %r88;
	mov.b32 	%f195, %r91;
	mul.f32 	%f196, %f194, %f195;
	abs.f32 	%f197, %f180;
	setp.gt.f32 	%p21, %f197, 0f43180000;
	setp.lt.f32 	%p22, %f180, 0f00000000;
	selp.f32 	%f198, 0f00000000, 0f7F800000, %p22;
	selp.f32 	%f28, %f198, %f196, %p21;
	setp.eq.f32 	%p23, %f26, 0f3F800000;
	@%p23 bra 	$L__BB0_26;
	setp.num.f32 	%p24, %f27, %f27;
	@%p24 bra 	$L__BB0_22;
	mov.f32 	%f199, 0f40A00000;
	add.rn.f32 	%f208, %f26, %f199;
	bra.uni 	$L__BB0_26;
$L__BB0_22:
	setp.neu.f32 	%p25, %f26, 0f00000000;
	setp.neu.f32 	%p26, %f27, 0f7F800000;
	and.pred  	%p27, %p25, %p26;
	@%p27 bra 	$L__BB0_24;
	add.f32 	%f208, %f26, %f26;
	bra.uni 	$L__BB0_26;
$L__BB0_24:
	setp.geu.f32 	%p28, %f26, 0f00000000;
	mov.f32 	%f208, %f28;
	@%p28 bra 	$L__BB0_26;
	neg.f32 	%f208, %f28;
$L__BB0_26:
	mov.f32 	%f200, 0f3F800000;
	sub.f32 	%f201, %f200, %f208;
	fma.rn.f32 	%f209, %f25, %f201, %f209;
	fma.rn.f32 	%f210, %f25, %f208, %f210;
$L__BB0_27:
	add.s32 	%r95, %r95, 1;
	setp.ne.s32 	%p29, %r95, 1024;
	@%p29 bra 	$L__BB0_2;
	ld.param.u64 	%rd35, [precomputeBRDF_param_0];
	mul.f32 	%f202, %f209, 0f3A800000;
	mul.f32 	%f203, %f210, 0f3A800000;
	shl.b32 	%r92, %r1, 3;
	mov.b32 	%r93, %f202;
	mov.b32 	%r94, %f203;
	sust.b.2d.v2.b32.trap 	[%rd35, {%r92, %r40}], {%r93, %r94};
$L__BB0_29:
	ret;

}


// ===== COMPILED SASS (sm_100) =====

	.target	sm_100

	.elftype	@"ET_EXEC"


//--------------------- .note.nv.tkinfo           --------------------------
	.section	.note.nv.tkinfo,"",@"SHT_NOTE"
	.sectionflags	@"SHF_NOTE_NV_TKINFO"
	.tkinfo
        /*0018*/ 	.word	0x00000002
        /*0030*/ 	.string	""
        /*0030*/ 	.string	"ptxas"
        /*0030*/ 	.string	"Cuda compilation tools, release 13.0, V13.0.88"
        /*0030*/ 	.string	"Build cuda_13.0.r13.0/compiler.36424714_0"
        /*0030*/ 	.string	"-arch sm_100 -m 64 "



//--------------------- .note.nv.cuinfo           --------------------------
	.section	.note.nv.cuinfo,"",@"SHT_NOTE"
	.sectionflags	@"SHF_NOTE_NV_CUINFO"
        /*0018*/ 	.short	0x0002
        /*001a*/ 	.short	0x0064
        /*001c*/ 	.short	0x0082
	.zero		2


//--------------------- .nv.info                  --------------------------
	.section	.nv.info,"",@"SHT_CUDA_INFO"
	.align	4


	//----- nvinfo : EIATTR_REGCOUNT
	.align		4
        /*0000*/ 	.byte	0x04, 0x2f
        /*0002*/ 	.short	(.L_2 - .L_1)
	.align		4
.L_1:
        /*0004*/ 	.word	index@(precomputeBRDF)
        /*0008*/ 	.word	0x0000001e


	//----- nvinfo : EIATTR_FRAME_SIZE
	.align		4
.L_2:
        /*000c*/ 	.byte	0x04, 0x11
        /*000e*/ 	.short	(.L_4 - .L_3)
	.align		4
.L_3:
        /*0010*/ 	.word	index@($__internal_1_$__cuda_sm3x_div_rn_noftz_f32_slowpath)
        /*0014*/ 	.word	0x00000000


	//----- nvinfo : EIATTR_FRAME_SIZE
	.align		4
.L_4:
        /*0018*/ 	.byte	0x04, 0x11
        /*001a*/ 	.short	(.L_6 - .L_5)
	.align		4
.L_5:
        /*001c*/ 	.word	index@($__internal_0_$__cuda_sm20_sqrt_rn_f32_slowpath)
        /*0020*/ 	.word	0x00000000


	//----- nvinfo : EIATTR_FRAME_SIZE
	.align		4
.L_6:
        /*0024*/ 	.byte	0x04, 0x11
        /*0026*/ 	.short	(.L_8 - .L_7)
	.align		4
.L_7:
        /*0028*/ 	.word	index@(precomputeBRDF)
        /*002c*/ 	.word	0x00000000


	//----- nvinfo : EIATTR_MIN_STACK_SIZE
	.align		4
.L_8:
        /*0030*/ 	.byte	0x04, 0x12
        /*0032*/ 	.short	(.L_10 - .L_9)
	.align		4
.L_9:
        /*0034*/ 	.word	index@(precomputeBRDF)
        /*0038*/ 	.word	0x00000000
.L_10:


//--------------------- .nv.compat                --------------------------
	.section	.nv.compat,"",@"SHT_CUDA_COMPAT_INFO"
	.align	4
        /*0000*/ 	.byte	0x02, 0x09, 0x00, 0x00, 0x02, 0x02, 0x02, 0x00, 0x02, 0x05, 0x05, 0x00, 0x03, 0x07, 0x01, 0x01
        /*0010*/ 	.byte	0x02, 0x03, 0x00, 0x00, 0x02, 0x06, 0x01, 0x00, 0x04, 0x0b, 0x08, 0x00, 0x01, 0x00, 0x00, 0x00
        /*0020*/ 	.byte	0x00, 0x00, 0x00, 0x00


//--------------------- .nv.info.precomputeBRDF   --------------------------
	.section	.nv.info.precomputeBRDF,"",@"SHT_CUDA_INFO"
	.sectionflags	@""
	.align	4


	//----- nvinfo : EIATTR_CUDA_API_VERSION
	.align		4
        /*0000*/ 	.byte	0x04, 0x37
        /*0002*/ 	.short	(.L_12 - .L_11)
.L_11:
        /*0004*/ 	.word	0x00000082


	//----- nvinfo : EIATTR_KPARAM_INFO
	.align		4
.L_12:
        /*0008*/ 	.byte	0x04, 0x17
        /*000a*/ 	.short	(.L_14 - .L_13)
.L_13:
        /*000c*/ 	.word	0x00000000
        /*0010*/ 	.short	0x0002
        /*0012*/ 	.short	0x000c
        /*0014*/ 	.byte	0x00, 0xf0, 0x11, 0x00


	//----- nvinfo : EIATTR_KPARAM_INFO
	.align		4
.L_14:
        /*0018*/ 	.byte	0x04, 0x17
        /*001a*/ 	.short	(.L_16 - .L_15)
.L_15:
        /*001c*/ 	.word	0x00000000
        /*0020*/ 	.short	0x0001
        /*0022*/ 	.short	0x0008
        /*0024*/ 	.byte	0x00, 0xf0, 0x11, 0x00


	//----- nvinfo : EIATTR_KPARAM_INFO
	.align		4
.L_16:
        /*0028*/ 	.byte	0x04, 0x17
        /*002a*/ 	.short	(.L_18 - .L_17)
.L_17:
        /*002c*/ 	.word	0x00000000
        /*0030*/ 	.short	0x0000
        /*0032*/ 	.short	0x0000
        /*0034*/ 	.byte	0x00, 0xf0, 0x21, 0x00


	//----- nvinfo : EIATTR_SPARSE_MMA_MASK
	.align		4
.L_18:
        /*0038*/ 	.byte	0x03, 0x50
        /*003a*/ 	.short	0x0000


	//----- nvinfo : EIATTR_MAXREG_COUNT
	.align		4
        /*003c*/ 	.byte	0x03, 0x1b
        /*003e*/ 	.short	0x00ff


	//----- nvinfo : EIATTR_MERCURY_ISA_VERSION
	.align		4
        /*0040*/ 	.byte	0x03, 0x5f
        /*0042*/ 	.short	0x0101


	//----- nvinfo : EIATTR_VRC_CTA_INIT_COUNT
	.align		4
        /*0044*/ 	.byte	0x02, 0x4a
	.zero		1
	.zero		1


	//----- nvinfo : EIATTR_EXIT_INSTR_OFFSETS
	.align		4
        /*0048*/ 	.byte	0x04, 0x1c
        /*004a*/ 	.short	(.L_20 - .L_19)


	//   ....[0]....
.L_19:
        /*004c*/ 	.word	0x000000c0


	//   ....[1]....
        /*0050*/ 	.word	0x00002820


	//----- nvinfo : EIATTR_CRS_STACK_SIZE
	.align		4
.L_20:
        /*0054*/ 	.byte	0x04, 0x1e
        /*0056*/ 	.short	(.L_22 - .L_21)
.L_21:
        /*0058*/ 	.word	0x00000000


	//----- nvinfo : EIATTR_CBANK_PARAM_SIZE
	.align		4
.L_22:
        /*005c*/ 	.byte	0x03, 0x19
        /*005e*/ 	.short	0x0010


	//----- nvinfo : EIATTR_PARAM_CBANK
	.align		4
        /*0060*/ 	.byte	0x04, 0x0a
        /*0062*/ 	.short	(.L_24 - .L_23)
	.align		4
.L_23:
        /*0064*/ 	.word	index@(.nv.constant0.precomputeBRDF)
        /*0068*/ 	.short	0x0380
        /*006a*/ 	.short	0x0010


	//----- nvinfo : EIATTR_SW_WAR
	.align		4
.L_24:
        /*006c*/ 	.byte	0x04, 0x36
        /*006e*/ 	.short	(.L_26 - .L_25)
.L_25:
        /*0070*/ 	.word	0x00000008
.L_26:


//--------------------- .nv.callgraph             --------------------------
	.section	.nv.callgraph,"",@"SHT_CUDA_CALLGRAPH"
	.align	4
	.sectionentsize	8
	.align		4
        /*0000*/ 	.word	0x00000000
	.align		4
        /*0004*/ 	.word	0xffffffff
	.align		4
        /*0008*/ 	.word	0x00000000
	.align		4
        /*000c*/ 	.word	0xfffffffe
	.align		4
        /*0010*/ 	.word	0x00000000
	.align		4
        /*0014*/ 	.word	0xfffffffd
	.align		4
        /*0018*/ 	.word	0x00000000
	.align		4
        /*001c*/ 	.word	0xfffffffc


//--------------------- .nv.constant4             --------------------------
	.section	.nv.constant4,"a",@progbits
	.align	8
	.align		8
.nv.constant4:
        /*0000*/ 	.dword	__cudart_i2opi_f


//--------------------- .text.precomputeBRDF      --------------------------
	.section	.text.precomputeBRDF,"ax",@progbits
	.align	128
        .global         precomputeBRDF
        .type           precomputeBRDF,@function
        .size           precomputeBRDF,(.L_x_64 - precomputeBRDF)
        .other          precomputeBRDF,@"STO_CUDA_ENTRY STV_DEFAULT"
precomputeBRDF:
.text.precomputeBRDF:
[----:B------:R-:W-:Y:S01]  /*0000*/  LDC R1, c[0x0][0x37c] ;  /* 0x0000df00ff017b82 */ /* 0x000fe20000000800 */
[----:B------:R-:W0:Y:S07]  /*0010*/  S2R R0, SR_TID.Y ;  /* 0x0000000000007919 */ /* 0x000e2e0000002200 */
[----:B------:R-:W1:Y:S01]  /*0020*/  LDC R6, c[0x0][0x360] ;  /* 0x0000d800ff067b82 */ /* 0x000e620000000800 */
[----:B------:R-:W2:Y:S01]  /*0030*/  LDCU.64 UR6, c[0x0][0x388] ;  /* 0x00007100ff0677ac */ /* 0x000ea20008000a00 */
[----:B------:R-:W1:Y:S06]  /*0040*/  S2R R3, SR_TID.X ;  /* 0x0000000000037919 */ /* 0x000e6c0000002100 */
[----:B------:R-:W0:Y:S08]  /*0050*/  S2UR UR5, SR_CTAID.Y ;  /* 0x00000000000579c3 */ /* 0x000e300000002600 */
[----:B------:R-:W0:Y:S08]  /*0060*/  LDC R5, c[0x0][0x364] ;  /* 0x0000d900ff057b82 */ /* 0x000e300000000800 */
[----:B------:R-:W1:Y:S01]  /*0070*/  S2UR UR4, SR_CTAID.X ;  /* 0x00000000000479c3 */ /* 0x000e620000002500 */
[----:B0-----:R-:W-:-:S05]  /*0080*/  IMAD R5, R5, UR5, R0 ;  /* 0x0000000505057c24 */ /* 0x001fca000f8e0200 */
[----:B--2---:R-:W-:Y:S01]  /*0090*/  ISETP.GE.AND P0, PT, R5, UR7, PT ;  /* 0x0000000705007c0c */ /* 0x004fe2000bf06270 */
[----:B-1----:R-:W-:-:S05]  /*00a0*/  IMAD R6, R6, UR4, R3 ;  /* 0x0000000406067c24 */ /* 0x002fca000f8e0203 */
[----:B------:R-:W-:-:S13]  /*00b0*/  ISETP.GE.OR P0, PT, R6, UR6, P0 ;  /* 0x0000000606007c0c */ /* 0x000fda0008706670 */
[----:B------:R-:W-:Y:S05]  /*00c0*/  @P0 EXIT ;  /* 0x000000000000094d */ /* 0x000fea0003800000 */
[----:B------:R-:W-:Y:S01]  /*00d0*/  I2FP.F32.S32 R26, UR6 ;  /* 0x00000006001a7c45 */ /* 0x000fe20008201400 */
[----:B------:R-:W-:Y:S01]  /*00e0*/  BSSY.RECONVERGENT B2, `(.L_x_0) ;  /* 0x000000e000027945 */ /* 0x000fe20003800200 */
[----:B------:R-:W-:Y:S02]  /*00f0*/  I2FP.F32.S32 R21, R6 ;  /* 0x0000000600157245 */ /* 0x000fe40000201400 */
[----:B------:R-:W0:Y:S03]  /*0100*/  MUFU.RCP R3, R26 ;  /* 0x0000001a00037308 */ /* 0x000e260000001000 */
[----:B------:R-:W-:-:S05]  /*0110*/  FADD R21, R21, 0.5 ;  /* 0x3f00000015157421 */ /* 0x000fca0000000000 */
[----:B------:R-:W1:Y:S01]  /*0120*/  FCHK P0, R21, R26 ;  /* 0x0000001a15007302 */ /* 0x000e620000000000 */
[----:B0-----:R-:W-:-:S04]  /*0130*/  FFMA R0, -R26, R3, 1 ;  /* 0x3f8000001a007423 */ /* 0x001fc80000000103 */
[----:B------:R-:W-:-:S04]  /*0140*/  FFMA R0, R3, R0, R3 ;  /* 0x0000000003007223 */ /* 0x000fc80000000003 */
[----:B------:R-:W-:-:S04]  /*0150*/  FFMA R7, R21, R0, RZ ;  /* 0x0000000015077223 */ /* 0x000fc800000000ff */
[----:B------:R-:W-:-:S04]  /*0160*/  FFMA R2, -R26, R7, R21 ;  /* 0x000000071a027223 */ /* 0x000fc80000000115 */
[----:B------:R-:W-:Y:S01]  /*0170*/  FFMA R7, R0, R2, R7 ;  /* 0x0000000200077223 */ /* 0x000fe20000000007 */
[----:B-1----:R-:W-:Y:S06]  /*0180*/  @!P0 BRA `(.L_x_1) ;  /* 0x00000000000c8947 */ /* 0x002fec0003800000 */
[----:B------:R-:W-:-:S07]  /*0190*/  MOV R4, 0x1b0 ;  /* 0x000001b000047802 */ /* 0x000fce0000000f00 */
[----:B------:R-:W-:Y:S05]  /*01a0*/  CALL.REL.NOINC `($__internal_1_$__cuda_sm3x_div_rn_noftz_f32_slowpath) ;  /* 0x0000002400f47944 */ /* 0x000fea0003c00000 */
[----:B------:R-:W-:-:S07]  /*01b0*/  MOV R7, R0 ;  /* 0x0000000000077202 */ /* 0x000fce0000000f00 */
.L_x_1:
[----:B------:R-:W-:Y:S05]  /*01c0*/  BSYNC.RECONVERGENT B2 ;  /* 0x0000000000027941 */ /* 0x000fea0003800200 */
.L_x_0:
[----:B------:R-:W0:Y:S01]  /*01d0*/  LDCU UR4, c[0x0][0x38c] ;  /* 0x00007180ff0477ac */ /* 0x000e220008000800 */
[----:B------:R-:W-:Y:S01]  /*01e0*/  I2FP.F32.U32 R21, R5 ;  /* 0x0000000500157245 */ /* 0x000fe20000201000 */
[----:B------:R-:W-:Y:S04]  /*01f0*/  BSSY.RECONVERGENT B2, `(.L_x_2) ;  /* 0x000000e000027945 */ /* 0x000fe80003800200 */
[----:B------:R-:W-:Y:S01]  /*0200*/  FADD R21, R21, 0.5 ;  /* 0x3f00000015157421 */ /* 0x000fe20000000000 */
[----:B0-----:R-:W-:-:S04]  /*0210*/  I2FP.F32.U32 R26, UR4 ;  /* 0x00000004001a7c45 */ /* 0x001fc80008201000 */
[----:B------:R-:W0:Y:S08]  /*0220*/  MUFU.RCP R3, R26 ;  /* 0x0000001a00037308 */ /* 0x000e300000001000 */
        /* <DEDUP_REMOVED lines=10> */
.L_x_3:
[----:B------:R-:W-:Y:S05]  /*02d0*/  BSYNC.RECONVERGENT B2 ;  /* 0x0000000000027941 */ /* 0x000fea0003800200 */
.L_x_2:
[----:B------:R-:W-:Y:S01]  /*02e0*/  FFMA R3, -R7, R7, 1 ;  /* 0x3f80000007037423 */ /* 0x000fe20000000107 */
[----:B------:R-:W-:Y:S03]  /*02f0*/  BSSY.RECONVERGENT B0, `(.L_x_4) ;  /* 0x000000e000007945 */ /* 0x000fe60003800200 */
[----:B------:R0:W1:Y:S01]  /*0300*/  MUFU.RSQ R0, R3 ;  /* 0x0000000300007308 */ /* 0x0000620000001400 */
[----:B------:R-:W-:-:S04]  /*0310*/  IADD3 R4, PT, PT, R3, -0xd000000, RZ ;  /* 0xf300000003047810 */ /* 0x000fc80007ffe0ff */
[----:B------:R-:W-:-:S13]  /*0320*/  ISETP.GT.U32.AND P0, PT, R4, 0x727fffff, PT ;  /* 0x727fffff0400780c */ /* 0x000fda0003f04070 */
[----:B01----:R-:W-:Y:S05]  /*0330*/  @!P0 BRA `(.L_x_5) ;  /* 0x0000000000148947 */ /* 0x003fea0003800000 */
[----:B------:R-:W-:Y:S02]  /*0340*/  MOV R0, R3 ;  /* 0x0000000300007202 */ /* 0x000fe40000000f00 */
[----:B------:R-:W-:-:S07]  /*0350*/  MOV R16, 0x370 ;  /* 0x0000037000107802 */ /* 0x000fce0000000f00 */
[----:B------:R-:W-:Y:S05]  /*0360*/  CALL.REL.NOINC `($__internal_0_$__cuda_sm20_sqrt_rn_f32_slowpath) ;  /* 0x0000002400307944 */ /* 0x000fea0003c00000 */
[----:B------:R-:W-:Y:S01]  /*0370*/  MOV R8, R20 ;  /* 0x0000001400087202 */ /* 0x000fe20000000f00 */
[----:B------:R-:W-:Y:S06]  /*0380*/  BRA `(.L_x_6) ;  /* 0x0000000000107947 */ /* 0x000fec0003800000 */
.L_x_5:
[----:B------:R-:W-:Y:S01]  /*0390*/  FMUL.FTZ R8, R3, R0 ;  /* 0x0000000003087220 */ /* 0x000fe20000410000 */
[----:B------:R-:W-:-:S03]  /*03a0*/  FMUL.FTZ R0, R0, 0.5 ;  /* 0x3f00000000007820 */ /* 0x000fc60000410000 */
[----:B------:R-:W-:-:S04]  /*03b0*/  FFMA R3, -R8, R8, R3 ;  /* 0x0000000808037223 */ /* 0x000fc80000000103 */
[----:B------:R-:W-:-:S07]  /*03c0*/  FFMA R8, R3, R0, R8 ;  /* 0x0000000003087223 */ /* 0x000fce0000000008 */
.L_x_6:
[----:B------:R-:W-:Y:S05]  /*03d0*/  BSYNC.RECONVERGENT B0 ;  /* 0x0000000000007941 */ /* 0x000fea0003800200 */
.L_x_4:
[----:B------:R-:W-:Y:S01]  /*03e0*/  FFMA R0, RZ, R8, RZ ;  /* 0x00000008ff007223 */ /* 0x000fe200000000ff */
[C---:B------:R-:W-:Y:S01]  /*03f0*/  FADD R9, R2.reuse, 1 ;  /* 0x3f80000002097421 */ /* 0x040fe20000000000 */
[----:B------:R-:W-:Y:S01]  /*0400*/  FMUL R2, R2, R2 ;  /* 0x0000000202027220 */ /* 0x000fe20000400000 */
[----:B------:R-:W-:Y:S01]  /*0410*/  BSSY.RECONVERGENT B2, `(.L_x_7) ;  /* 0x0000012000027945 */ /* 0x000fe20003800200 */
[----:B------:R-:W-:Y:S01]  /*0420*/  FADD R0, R0, R7 ;  /* 0x0000000700007221 */ /* 0x000fe20000000000 */
[----:B------:R-:W-:Y:S01]  /*0430*/  FMUL.D8 R9, R9, R9 ;  /* 0x0000000909097220 */ /* 0x000fe20000100000 */
[----:B------:R-:W-:-:S03]  /*0440*/  FFMA R11, R2, R2, -1 ;  /* 0xbf800000020b7423 */ /* 0x000fc60000000002 */
[----:B------:R-:W-:Y:S01]  /*0450*/  FMNMX R21, RZ, R0, !PT ;  /* 0x00000000ff157209 */ /* 0x000fe20007800000 */
[----:B------:R-:W-:-:S04]  /*0460*/  FADD R10, -R9, 1 ;  /* 0x3f800000090a7421 */ /* 0x000fc80000000100 */
[----:B------:R-:W-:-:S04]  /*0470*/  FFMA R26, R21, R10, R9 ;  /* 0x0000000a151a7223 */ /* 0x000fc80000000009 */
        /* <DEDUP_REMOVED lines=11> */
.L_x_8:
[----:B------:R-:W-:Y:S05]  /*0530*/  BSYNC.RECONVERGENT B2 ;  /* 0x0000000000027941 */ /* 0x000fea0003800200 */
.L_x_7:
[----:B------:R-:W-:Y:S01]  /*0540*/  HFMA2 R13, -RZ, RZ, 0, 0 ;  /* 0x00000000ff0d7431 */ /* 0x000fe200000001ff */
[----:B------:R-:W-:Y:S01]  /*0550*/  MOV R14, RZ ;  /* 0x000000ff000e7202 */ /* 0x000fe20000000f00 */
[----:B------:R-:W0:Y:S01]  /*0560*/  LDCU.64 UR12, c[0x0][0x358] ;  /* 0x00006b00ff0c77ac */ /* 0x000e220008000a00 */
[----:B------:R-:W-:-:S05]  /*0570*/  UMOV UR4, URZ ;  /* 0x000000ff00047c82 */ /* 0x000fca0008000000 */
.L_x_49:
[----:B------:R-:W-:Y:S01]  /*0580*/  I2FP.F32.U32 R0, UR4 ;  /* 0x0000000400007c45 */ /* 0x000fe20008201000 */
[----:B------:R-:W-:Y:S01]  /*0590*/  UBREV UR5, UR4 ;  /* 0x00000004000572be */ /* 0x000fe20008000000 */
[----:B------:R-:W-:Y:S01]  /*05a0*/  BSSY.RECONVERGENT B2, `(.L_x_9) ;  /* 0x000001a000027945 */ /* 0x000fe20003800200 */
[----:B------:R-:W-:Y:S01]  /*05b0*/  UMOV UR6, 0x54442d18 ;  /* 0x54442d1800067882 */ /* 0x000fe20000000000 */
[----:B------:R-:W-:Y:S01]  /*05c0*/  UMOV UR7, 0x401921fb ;  /* 0x401921fb00077882 */ /* 0x000fe20000000000 */
[----:B------:R-:W-:Y:S01]  /*05d0*/  FMUL R0, R0, 0.0009765625 ;  /* 0x3a80000000007820 */ /* 0x000fe20000400000 */
[----:B------:R-:W-:Y:S01]  /*05e0*/  UIADD3 UR4, UPT, UPT, UR4, 0x1, URZ ;  /* 0x0000000104047890 */ /* 0x000fe2000fffe0ff */
[----:B------:R-:W-:Y:S02]  /*05f0*/  I2FP.F32.U32 R4, UR5 ;  /* 0x0000000500047c45 */ /* 0x000fe40008201000 */
[----:B------:R-:W1:Y:S01]  /*0600*/  F2F.F64.F32 R2, R0 ;  /* 0x0000000000027310 */ /* 0x000e620000201800 */
[----:B------:R-:W-:-:S02]  /*0610*/  UISETP.NE.AND UP0, UPT, UR4, 0x400, UPT ;  /* 0x000004000400788c */ /* 0x000fc4000bf05270 */
[----:B------:R-:W-:Y:S02]  /*0620*/  FMUL R4, R4, 2.3283064365386962891e-10 ;  /* 0x2f80000004047820 */ /* 0x000fe40000400000 */
[----:B------:R-:W-:Y:S02]  /*0630*/  UP2UR UR21, UPR, URZ, 0x1 ;  /* 0x00000001ff157883 */ /* 0x000fe40008000000 */
[----:B------:R-:W-:Y:S01]  /*0640*/  FFMA R26, R11, R4, 1 ;  /* 0x3f8000000b1a7423 */ /* 0x000fe20000000004 */
[----:B------:R-:W-:-:S03]  /*0650*/  FADD R21, -R4, 1 ;  /* 0x3f80000004157421 */ /* 0x000fc60000000100 */
[----:B------:R-:W2:Y:S01]  /*0660*/  MUFU.RCP R15, R26 ;  /* 0x0000001a000f7308 */ /* 0x000ea20000001000 */
[----:B-1----:R-:W-:-:S07]  /*0670*/  DMUL R2, R2, UR6 ;  /* 0x0000000602027c28 */ /* 0x002fce0008000000 */
[----:B------:R-:W1:Y:S08]  /*0680*/  FCHK P0, R21, R26 ;  /* 0x0000001a15007302 */ /* 0x000e700000000000 */
[----:B------:R-:W3:Y:S01]  /*0690*/  F2F.F32.F64 R2, R2 ;  /* 0x0000000200027310 */ /* 0x000ee20000301000 */
[----:B--2---:R-:W-:-:S04]  /*06a0*/  FFMA R16, -R26, R15, 1 ;  /* 0x3f8000001a107423 */ /* 0x004fc8000000010f */
[----:B------:R-:W-:-:S04]  /*06b0*/  FFMA R16, R15, R16, R15 ;  /* 0x000000100f107223 */ /* 0x000fc8000000000f */
[----:B------:R-:W-:-:S04]  /*06c0*/  FFMA R15, R21, R16, RZ ;  /* 0x00000010150f7223 */ /* 0x000fc800000000ff */
[----:B------:R-:W-:Y:S01]  /*06d0*/  FFMA R4, -R26, R15, R21 ;  /* 0x0000000f1a047223 */ /* 0x000fe20000000115 */
[----:B---3--:R-:W-:-:S03]  /*06e0*/  R2UR UR14, R2 ;  /* 0x00000000020e72ca */ /* 0x008fc600000e0000 */
[----:B------:R-:W-:Y:S01]  /*06f0*/  FFMA R4, R16, R4, R15 ;  /* 0x0000000410047223 */ /* 0x000fe2000000000f */
[----:B-1----:R-:W-:Y:S11]  /*0700*/  @!P0 BRA `(.L_x_10) ;  /* 0x00000000000c8947 */ /* 0x002ff60003800000 */
[----:B------:R-:W-:-:S07]  /*0710*/  MOV R4, 0x730 ;  /* 0x0000073000047802 */ /* 0x000fce0000000f00 */
[----:B0-----:R-:W-:Y:S05]  /*0720*/  CALL.REL.NOINC `($__internal_1_$__cuda_sm3x_div_rn_noftz_f32_slowpath) ;  /* 0x0000002000947944 */ /* 0x001fea0003c00000 */
[----:B------:R-:W-:-:S07]  /*0730*/  MOV R4, R0 ;  /* 0x0000000000047202 */ /* 0x000fce0000000f00 */
.L_x_10:
[----:B0-----:R-:W-:Y:S05]  /*0740*/  BSYNC.RECONVERGENT B2 ;  /* 0x0000000000027941 */ /* 0x001fea0003800200 */
.L_x_9:
[----:B------:R-:W-:Y:S01]  /*0750*/  MOV R0, UR14 ;  /* 0x0000000e00007c02 */ /* 0x000fe20008000f00 */
[----:B------:R-:W-:Y:S01]  /*0760*/  HFMA2 R2, -RZ, RZ, 1.9462890625, 0.000479221343994140625 ;  /* 0x3fc90fdaff027431 */ /* 0x000fe200000001ff */
[----:B------:R-:W-:-:S03]  /*0770*/  MOV R15, UR14 ;  /* 0x0000000e000f7c02 */ /* 0x000fc60008000f00 */
[----:B------:R-:W-:Y:S01]  /*0780*/  FMUL R0, R0, 0.63661974668502807617 ;  /* 0x3f22f98300007820 */ /* 0x000fe20000400000 */
[----:B------:R-:W-:-:S05]  /*0790*/  FSETP.GE.AND P0, PT, |R15|, 105615, PT ;  /* 0x47ce47800f00780b */ /* 0x000fca0003f06200 */
[----:B------:R-:W0:Y:S02]  /*07a0*/  F2I.NTZ R0, R0 ;  /* 0x0000000000007305 */ /* 0x000e240000203100 */
[----:B0-----:R-:W-:-:S05]  /*07b0*/  I2FP.F32.S32 R3, R0 ;  /* 0x0000000000037245 */ /* 0x001fca0000201400 */
[----:B------:R-:W-:-:S04]  /*07c0*/  FFMA R2, R3, -R2, UR14 ;  /* 0x0000000e03027e23 */ /* 0x000fc80008000802 */
[----:B------:R-:W-:-:S04]  /*07d0*/  FFMA R2, R3, -7.5497894158615963534e-08, R2 ;  /* 0xb3a2216803027823 */ /* 0x000fc80000000002 */
[----:B------:R-:W-:Y:S01]  /*07e0*/  FFMA R3, R3, -5.3903029534742383927e-15, R2 ;  /* 0xa7c234c503037823 */ /* 0x000fe20000000002 */
[----:B------:R-:W-:-:S04]  /*07f0*/  MOV R2, R0 ;  /* 0x0000000000027202 */ /* 0x000fc80000000f00 */
[----:B------:R-:W-:Y:S01]  /*0800*/  MOV R15, R3 ;  /* 0x00000003000f7202 */ /* 0x000fe20000000f00 */
[----:B------:R-:W-:Y:S06]  /*0810*/  @!P0 BRA `(.L_x_11) ;  /* 0x0000000400748947 */ /* 0x000fec0003800000 */
[----:B------:R-:W-:-:S04]  /*0820*/  MOV R0, UR14 ;  /* 0x0000000e00007c02 */ /* 0x000fc80008000f00 */
[----:B------:R-:W-:-:S13]  /*0830*/  FSETP.NEU.AND P0, PT, |R0|, +INF , PT ;  /* 0x7f8000000000780b */ /* 0x000fda0003f0d200 */
[----:B------:R-:W-:Y:S01]  /*0840*/  @!P0 FMUL R15, RZ, UR14 ;  /* 0x0000000eff0f8c20 */ /* 0x000fe20008400000 */
[----:B------:R-:W-:Y:S01]  /*0850*/  @!P0 MOV R0, RZ ;  /* 0x000000ff00008202 */ /* 0x000fe20000000f00 */
[----:B------:R-:W-:Y:S06]  /*0860*/  @!P0 BRA `(.L_x_11) ;  /* 0x0000000400608947 */ /* 0x000fec0003800000 */
[----:B------:R-:W-:Y:S01]  /*0870*/  USHF.L.U32 UR5, UR14, 0x8, URZ ;  /* 0x000000080e057899 */ /* 0x000fe200080006ff */
[----:B------:R-:W0:Y:S03]  /*0880*/  LDCU.64 UR22, c[0x4][URZ] ;  /* 0x01000000ff1677ac */ /* 0x000e260008000a00 */
[----:B------:R-:W-:Y:S01]  /*0890*/  ULOP3.LUT UR15, UR5, 0x80000000, URZ, 0xfc, !UPT ;  /* 0x80000000050f7892 */ /* 0x000fe2000f8efcff */
[----:B------:R-:W-:Y:S01]  /*08a0*/  UMOV UR7, URZ ;  /* 0x000000ff00077c82 */ /* 0x000fe20008000000 */
[----:B------:R-:W-:Y:S01]  /*08b0*/  UMOV UR8, URZ ;  /* 0x000000ff00087c82 */ /* 0x000fe20008000000 */
[----:B------:R-:W-:Y:S01]  /*08c0*/  UMOV UR5, URZ ;  /* 0x000000ff00057c82 */ /* 0x000fe20008000000 */
[----:B------:R-:W-:-:S08]  /*08d0*/  UMOV UR6, URZ ;  /* 0x000000ff00067c82 */ /* 0x000fd00008000000 */
.L_x_12:
[----:B0-----:R-:W-:Y:S02]  /*08e0*/  MOV R16, UR22 ;  /* 0x0000001600107c02 */ /* 0x001fe40008000f00 */
[----:B------:R-:W-:-:S05]  /*08f0*/  MOV R17, UR23 ;  /* 0x0000001700117c02 */ /* 0x000fca0008000f00 */
[----:B------:R-:W2:Y:S01]  /*0900*/  LDG.E.CONSTANT R16, desc[UR12][R16.64] ;  /* 0x0000000c10107981 */ /* 0x000ea2000c1e9900 */
[----:B------:R-:W-:Y:S02]  /*0910*/  UISETP.EQ.AND UP0, UPT, UR6, 0x4, UPT ;  /* 0x000000040600788c */ /* 0x000fe4000bf02270 */
[----:B------:R-:W-:Y:S02]  /*0920*/  UISETP.EQ.AND UP5, UPT, UR6, URZ, UPT ;  /* 0x000000ff0600728c */ /* 0x000fe4000bfa2270 */
[----:B------:R-:W-:Y:S02]  /*0930*/  UIADD3 UR5, UPT, UPT, UR5, 0x1, URZ ;  /* 0x0000000105057890 */ /* 0x000fe4000fffe0ff */
[----:B------:R-:W-:Y:S02]  /*0940*/  UISETP.EQ.AND UP1, UPT, UR6, 0x8, UPT ;  /* 0x000000080600788c */ /* 0x000fe4000bf22270 */
[----:B------:R-:W-:Y:S02]  /*0950*/  UISETP.EQ.AND UP2, UPT, UR6, 0xc, UPT ;  /* 0x0000000c0600788c */ /* 0x000fe4000bf42270 */
[----:B------:R-:W-:Y:S01]  /*0960*/  UISETP.EQ.AND UP3, UPT, UR6, 0x10, UPT ;  /* 0x000000100600788c */ /* 0x000fe2000bf62270 */
[----:B--2---:R-:W-:-:S13]  /*0970*/  R2UR UR10, R16 ;  /* 0x00000000100a72ca */ /* 0x004fda00000e0000 */
[----:B------:R-:W-:-:S04]  /*0980*/  UIMAD.WIDE.U32 UR10, UR10, UR15, URZ ;  /* 0x0000000f0a0a72a5 */ /* 0x000fc8000f8e00ff */
[----:B------:R-:W-:-:S04]  /*0990*/  UIADD3 UR10, UP4, UPT, UR10, UR7, URZ ;  /* 0x000000070a0a7290 */ /* 0x000fc8000ff9e0ff */
[----:B------:R-:W-:Y:S02]  /*09a0*/  UIADD3.X UR7, UPT, UPT, UR11, UR8, URZ, UP4, !UPT ;  /* 0x000000080b077290 */ /* 0x000fe4000a7fe4ff */
[----:B------:R-:W-:Y:S01]  /*09b0*/  UIADD3 UR22, UP4, UPT, UR22, 0x4, URZ ;  /* 0x0000000416167890 */ /* 0x000fe2000ff9e0ff */
[----:B------:R-:W-:Y:S01]  /*09c0*/  @UP0 UMOV UR16, UR10 ;  /* 0x0000000a00100c82 */ /* 0x000fe20008000000 */
[----:B------:R-:W-:Y:S01]  /*09d0*/  UISETP.NE.AND UP0, UPT, UR5, 0x6, UPT ;  /* 0x000000060500788c */ /* 0x000fe2000bf05270 */
[----:B------:R-:W-:Y:S01]  /*09e0*/  @UP5 UMOV UR9, UR10 ;  /* 0x0000000a00095c82 */ /* 0x000fe20008000000 */
[----:B------:R-:W-:Y:S02]  /*09f0*/  UISETP.EQ.AND UP5, UPT, UR6, 0x14, UPT ;  /* 0x000000140600788c */ /* 0x000fe4000bfa2270 */
[----:B------:R-:W-:Y:S02]  /*0a00*/  UIADD3 UR6, UPT, UPT, UR6, 0x4, URZ ;  /* 0x0000000406067890 */ /* 0x000fe4000fffe0ff */
[----:B------:R-:W-:Y:S01]  /*0a10*/  UIADD3.X UR23, UPT, UPT, URZ, UR23, URZ, UP4, !UPT ;  /* 0x00000017ff177290 */ /* 0x000fe2000a7fe4ff */
[----:B------:R-:W-:Y:S01]  /*0a20*/  @UP1 UMOV UR17, UR10 ;  /* 0x0000000a00111c82 */ /* 0x000fe20008000000 */
[----:B------:R-:W-:Y:S01]  /*0a30*/  @UP2 UMOV UR18, UR10 ;  /* 0x0000000a00122c82 */ /* 0x000fe20008000000 */
[----:B------:R-:W-:-:S04]  /*0a40*/  @UP3 UMOV UR19, UR10 ;  /* 0x0000000a00133c82 */ /* 0x000fc80008000000 */
[----:B------:R-:W-:Y:S01]  /*0a50*/  @UP5 UMOV UR20, UR10 ;  /* 0x0000000a00145c82 */ /* 0x000fe20008000000 */
[----:B------:R-:W-:Y:S05]  /*0a60*/  BRA.U UP0, `(.L_x_12) ;  /* 0xfffffffd009c7547 */ /* 0x000fea000b83ffff */
[----:B------:R-:W-:-:S04]  /*0a70*/  USHF.R.U32.HI UR5, URZ, 0x17, UR14 ;  /* 0x00000017ff057899 */ /* 0x000fc8000801160e */
[----:B------:R-:W-:Y:S02]  /*0a80*/  ULOP3.LUT UR6, UR5, 0xe0, URZ, 0xc0, !UPT ;  /* 0x000000e005067892 */ /* 0x000fe4000f8ec0ff */
[----:B------:R-:W-:Y:S02]  /*0a90*/  ULOP3.LUT UP6, URZ, UR5, 0x1f, URZ, 0xc0, !UPT ;  /* 0x0000001f05ff7892 */ /* 0x000fe4000f8cc0ff */
[----:B------:R-:W-:-:S04]  /*0aa0*/  UIADD3 UR6, UPT, UPT, UR6, -0x80, URZ ;  /* 0xffffff8006067890 */ /* 0x000fc8000fffe0ff */
[----:B------:R-:W-:-:S04]  /*0ab0*/  USHF.R.U32.HI UR6, URZ, 0x5, UR6 ;  /* 0x00000005ff067899 */ /* 0x000fc80008011606 */
[----:B------:R-:W-:-:S04]  /*0ac0*/  ULEA UR11, -UR6, URZ, 0x2 ;  /* 0x000000ff060b7291 */ /* 0x000fc8000f8e11ff */
[----:B------:R-:W-:Y:S02]  /*0ad0*/  UISETP.EQ.AND UP4, UPT, UR11, -0x18, UPT ;  /* 0xffffffe80b00788c */ /* 0x000fe4000bf82270 */
[----:B------:R-:W-:Y:S02]  /*0ae0*/  UISETP.EQ.AND UP5, UPT, UR11, -0x14, UPT ;  /* 0xffffffec0b00788c */ /* 0x000fe4000bfa2270 */
[----:B------:R-:W-:Y:S02]  /*0af0*/  UISETP.EQ.AND UP0, UPT, UR11, -0x10, UPT ;  /* 0xfffffff00b00788c */ /* 0x000fe4000bf02270 */
[----:B------:R-:W-:Y:S02]  /*0b00*/  UISETP.EQ.AND UP1, UPT, UR11, -0xc, UPT ;  /* 0xfffffff40b00788c */ /* 0x000fe4000bf22270 */
[----:B------:R-:W-:Y:S02]  /*0b10*/  UISETP.EQ.AND UP2, UPT, UR11, -0x8, UPT ;  /* 0xfffffff80b00788c */ /* 0x000fe4000bf42270 */
[----:B------:R-:W-:Y:S01]  /*0b20*/  UISETP.EQ.AND UP3, UPT, UR11, -0x4, UPT ;  /* 0xfffffffc0b00788c */ /* 0x000fe2000bf62270 */
[----:B------:R-:W-:Y:S01]  /*0b30*/  @UP4 UMOV UR6, UR9 ;  /* 0x0000000900064c82 */ /* 0x000fe20008000000 */
[----:B------:R-:W-:Y:S01]  /*0b40*/  UISETP.EQ.AND UP4, UPT, UR11, URZ, UPT ;  /* 0x000000ff0b00728c */ /* 0x000fe2000bf82270 */
[----:B------:R-:W-:Y:S01]  /*0b50*/  @UP5 UMOV UR6, UR16 ;  /* 0x0000001000065c82 */ /* 0x000fe20008000000 */
[----:B------:R-:W-:Y:S01]  /*0b60*/  @UP5 UMOV UR8, UR9 ;  /* 0x0000000900085c82 */ /* 0x000fe20008000000 */
[----:B------:R-:W-:Y:S01]  /*0b70*/  UISETP.EQ.AND UP5, UPT, UR11, 0x4, UPT ;  /* 0x000000040b00788c */ /* 0x000fe2000bfa2270 */
[----:B------:R-:W-:Y:S01]  /*0b80*/  @UP0 UMOV UR8, UR16 ;  /* 0x0000001000080c82 */ /* 0x000fe20008000000 */
        /* <DEDUP_REMOVED lines=10> */
[----:B------:R-:W-:Y:S05]  /*0c30*/  BRA.U !UP6, `(.L_x_13) ;  /* 0x000000010e2c7547 */ /* 0x000fea000b800000 */
[----:B------:R-:W-:Y:S01]  /*0c40*/  @UP0 UMOV UR10, UR9 ;  /* 0x00000009000a0c82 */ /* 0x000fe20008000000 */
[----:B------:R-:W-:Y:S01]  /*0c50*/  UISETP.EQ.AND UP0, UPT, UR11, 0x8, UPT ;  /* 0x000000080b00788c */ /* 0x000fe2000bf02270 */
[----:B------:R-:W-:Y:S01]  /*0c60*/  @UP1 UMOV UR10, UR16 ;  /* 0x00000010000a1c82 */ /* 0x000fe20008000000 */
[----:B------:R-:W-:Y:S01]  /*0c70*/  @UP2 UMOV UR10, UR17 ;  /* 0x00000011000a2c82 */ /* 0x000fe20008000000 */
[----:B------:R-:W-:Y:S01]  /*0c80*/  @UP3 UMOV UR10, UR18 ;  /* 0x00000012000a3c82 */ /* 0x000fe20008000000 */
[----:B------:R-:W-:Y:S01]  /*0c90*/  ULOP3.LUT UR5, UR5, 0x1f, URZ, 0xc0, !UPT ;  /* 0x0000001f05057892 */ /* 0x000fe2000f8ec0ff */
[----:B------:R-:W-:Y:S01]  /*0ca0*/  @UP4 UMOV UR10, UR19 ;  /* 0x00000013000a4c82 */ /* 0x000fe20008000000 */
[----:B------:R-:W-:Y:S02]  /*0cb0*/  @UP5 UMOV UR10, UR20 ;  /* 0x00000014000a5c82 */ /* 0x000fe40008000000 */
[----:B------:R-:W-:-:S03]  /*0cc0*/  USHF.L.W.U32.HI UR6, UR8, UR5, UR6 ;  /* 0x0000000508067299 */ /* 0x000fc60008010e06 */
[----:B------:R-:W-:Y:S02]  /*0cd0*/  @UP0 UMOV UR10, UR7 ;  /* 0x00000007000a0c82 */ /* 0x000fe40008000000 */
[----:B------:R-:W-:-:S12]  /*0ce0*/  USHF.L.W.U32.HI UR8, UR10, UR5, UR8 ;  /* 0x000000050a087299 */ /* 0x000fd80008010e08 */
.L_x_13:
[----:B------:R-:W-:Y:S02]  /*0cf0*/  USHF.L.W.U32.HI UR5, UR8, 0x2, UR6 ;  /* 0x0000000208057899 */ /* 0x000fe40008010e06 */
[----:B------:R-:W-:Y:S02]  /*0d00*/  USHF.L.U32 UR8, UR8, 0x2, URZ ;  /* 0x0000000208087899 */ /* 0x000fe400080006ff */
[----:B------:R-:W-:Y:S02]  /*0d10*/  USHF.R.S32.HI UR7, URZ, 0x1f, UR5 ;  /* 0x0000001fff077899 */ /* 0x000fe40008011405 */
[----:B------:R-:W-:Y:S02]  /*0d20*/  USHF.R.U32.HI UR6, URZ, 0x1e, UR6 ;  /* 0x0000001eff067899 */ /* 0x000fe40008011606 */
[----:B------:R-:W-:Y:S02]  /*0d30*/  ULOP3.LUT UR11, UR7, UR5, URZ, 0x3c, !UPT ;  /* 0x00000005070b7292 */ /* 0x000fe4000f8e3cff */
[----:B------:R-:W-:-:S02]  /*0d40*/  ULOP3.LUT UR10, UR7, UR8, URZ, 0x3c, !UPT ;  /* 0x00000008070a7292 */ /* 0x000fc4000f8e3cff */
[----:B------:R-:W-:Y:S02]  /*0d50*/  ULOP3.LUT UR7, UR5, UR14, URZ, 0x3c, !UPT ;  /* 0x0000000e05077292 */ /* 0x000fe4000f8e3cff */
[----:B------:R-:W-:-:S04]  /*0d60*/  ULEA.HI UR6, UR5, UR6, URZ, 0x1 ;  /* 0x0000000605067291 */ /* 0x000fc8000f8f08ff */
[----:B------:R-:W-:Y:S01]  /*0d70*/  ISETP.LE.AND P0, PT, RZ, UR7, PT ;  /* 0x00000007ff007c0c */ /* 0x000fe2000bf03270 */
[----:B------:R-:W0:Y:S01]  /*0d80*/  I2F.F64.S64 R16, UR10 ;  /* 0x0000000a00107d12 */ /* 0x000e220008301c00 */
[----:B------:R-:W-:Y:S01]  /*0d90*/  UMOV UR10, 0x54442d19 ;  /* 0x54442d19000a7882 */ /* 0x000fe20000000000 */
[----:B------:R-:W-:Y:S01]  /*0da0*/  UMOV UR11, 0x3bf921fb ;  /* 0x3bf921fb000b7882 */ /* 0x000fe20000000000 */
[----:B------:R-:W-:Y:S01]  /*0db0*/  MOV R0, UR6 ;  /* 0x0000000600007c02 */ /* 0x000fe20008000f00 */
[----:B0-----:R-:W-:-:S10]  /*0dc0*/  DMUL R16, R16, UR10 ;  /* 0x0000000a10107c28 */ /* 0x001fd40008000000 */
[----:B------:R-:W0:Y:S02]  /*0dd0*/  F2F.F32.F64 R16, R16 ;  /* 0x0000001000107310 */ /* 0x000e240000301000 */
[----:B0-----:R-:W-:-:S07]  /*0de0*/  FSEL R15, -R16, R16, !P0 ;  /* 0x00000010100f7208 */ /* 0x001fce0004000100 */
.L_x_11:
[----:B------:R-:W-:Y:S01]  /*0df0*/  MOV R16, 0x37cbac00 ;  /* 0x37cbac0000107802 */ /* 0x000fe20000000f00 */
[----:B------:R-:W-:Y:S01]  /*0e00*/  FMUL R17, R15, R15 ;  /* 0x0000000f0f117220 */ /* 0x000fe20000400000 */
[C---:B------:R-:W-:Y:S02]  /*0e10*/  LOP3.LUT R18, R0.reuse, 0x1, RZ, 0xc0, !PT ;  /* 0x0000000100127812 */ /* 0x040fe400078ec0ff */
[----:B------:R-:W-:Y:S01]  /*0e20*/  IADD3 R20, PT, PT, R0, 0x1, RZ ;  /* 0x0000000100147810 */ /* 0x000fe20007ffe0ff */
[----:B------:R-:W-:Y:S01]  /*0e30*/  FFMA R16, R17, R16, -0.0013887860113754868507 ;  /* 0xbab607ed11107423 */ /* 0x000fe20000000010 */
[----:B------:R-:W-:Y:S02]  /*0e40*/  ISETP.NE.U32.AND P0, PT, R18, 0x1, PT ;  /* 0x000000011200780c */ /* 0x000fe40003f05070 */
[----:B------:R-:W-:Y:S02]  /*0e50*/  MOV R18, 0x3c0885e4 ;  /* 0x3c0885e400127802 */ /* 0x000fe40000000f00 */
[----:B------:R-:W-:-:S02]  /*0e60*/  FSEL R16, R16, -0.00019574658654164522886, P0 ;  /* 0xb94d415310107808 */ /* 0x000fc40000000000 */
[----:B------:R-:W-:Y:S02]  /*0e70*/  FSEL R0, R18, 0.041666727513074874878, !P0 ;  /* 0x3d2aaabb12007808 */ /* 0x000fe40004000000 */
[----:B------:R-:W-:Y:S02]  /*0e80*/  MOV R19, 0x3e2aaaa8 ;  /* 0x3e2aaaa800137802 */ /* 0x000fe40000000f00 */
[----:B------:R-:W-:Y:S01]  /*0e90*/  LOP3.LUT P1, RZ, R20, 0x2, RZ, 0xc0, !PT ;  /* 0x0000000214ff7812 */ /* 0x000fe2000782c0ff */
[----:B------:R-:W-:Y:S01]  /*0ea0*/  FFMA R16, R17, R16, R0 ;  /* 0x0000001011107223 */ /* 0x000fe20000000000 */
[----:B------:R-:W-:Y:S02]  /*0eb0*/  FSEL R0, R15, 1, !P0 ;  /* 0x3f8000000f007808 */ /* 0x000fe40004000000 */
[----:B------:R-:W-:Y:S02]  /*0ec0*/  MOV R15, UR14 ;  /* 0x0000000e000f7c02 */ /* 0x000fe40008000f00 */
[----:B------:R-:W-:-:S02]  /*0ed0*/  FSEL R19, -R19, -0.4999999701976776123, !P0 ;  /* 0xbeffffff13137808 */ /* 0x000fc40004000100 */
[----:B------:R-:W-:-:S03]  /*0ee0*/  FSETP.GE.AND P0, PT, |R15|, 105615, PT ;  /* 0x47ce47800f00780b */ /* 0x000fc60003f06200 */
[C---:B------:R-:W-:Y:S01]  /*0ef0*/  FFMA R16, R17.reuse, R16, R19 ;  /* 0x0000001011107223 */ /* 0x040fe20000000013 */
[----:B------:R-:W-:-:S04]  /*0f00*/  FFMA R17, R17, R0, RZ ;  /* 0x0000000011117223 */ /* 0x000fc800000000ff */
[----:B------:R-:W-:-:S04]  /*0f10*/  FFMA R18, R17, R16, R0 ;  /* 0x0000001011127223 */ /* 0x000fc80000000000 */
[----:B------:R-:W-:Y:S01]  /*0f20*/  @P1 FADD R18, RZ, -R18 ;  /* 0x80000012ff121221 */ /* 0x000fe20000000000 */
[----:B------:R-:W-:Y:S06]  /*0f30*/  @!P0 BRA `(.L_x_14) ;  /* 0x0000000400688947 */ /* 0x000fec0003800000 */
[----:B------:R-:W-:-:S04]  /*0f40*/  MOV R0, UR14 ;  /* 0x0000000e00007c02 */ /* 0x000fc80008000f00 */
[----:B------:R-:W-:-:S13]  /*0f50*/  FSETP.NEU.AND P0, PT, |R0|, +INF , PT ;  /* 0x7f8000000000780b */ /* 0x000fda0003f0d200 */
[----:B------:R-:W-:Y:S01]  /*0f60*/  @!P0 FMUL R3, RZ, UR14 ;  /* 0x0000000eff038c20 */ /* 0x000fe20008400000 */
[----:B------:R-:W-:Y:S01]  /*0f70*/  @!P0 MOV R2, RZ ;  /* 0x000000ff00028202 */ /* 0x000fe20000000f00 */
[----:B------:R-:W-:Y:S06]  /*0f80*/  @!P0 BRA `(.L_x_14) ;  /* 0x0000000400548947 */ /* 0x000fec0003800000 */
[----:B------:R-:W0:Y:S01]  /*0f90*/  LDC.64 R2, c[0x4][RZ] ;  /* 0x01000000ff027b82 */ /* 0x000e220000000a00 */
[----:B------:R-:W-:Y:S01]  /*0fa0*/  USHF.L.U32 UR5, UR14, 0x8, URZ ;  /* 0x000000080e057899 */ /* 0x000fe200080006ff */
[----:B------:R-:W-:Y:S01]  /*0fb0*/  UMOV UR6, URZ ;  /* 0x000000ff00067c82 */ /* 0x000fe20008000000 */
[----:B------:R-:W-:Y:S02]  /*0fc0*/  UMOV UR7, URZ ;  /* 0x000000ff00077c82 */ /* 0x000fe40008000000 */
[----:B------:R-:W-:-:S03]  /*0fd0*/  ULOP3.LUT UR15, UR5, 0x80000000, URZ, 0xfc, !UPT ;  /* 0x80000000050f7892 */ /* 0x000fc6000f8efcff */
[----:B------:R-:W-:-:S09]  /*0fe0*/  UMOV UR5, URZ ;  /* 0x000000ff00057c82 */ /* 0x000fd20008000000 */
.L_x_15:
[----:B------:R-:W-:-:S05]  /*0ff0*/  MOV R17, UR5 ;  /* 0x0000000500117c02 */ /* 0x000fca0008000f00 */
[----:B0-----:R-:W-:-:S06]  /*1000*/  IMAD.WIDE.U32 R16, R17, 0x4, R2 ;  /* 0x0000000411107825 */ /* 0x001fcc00078e0002 */
[----:B------:R-:W2:Y:S01]  /*1010*/  LDG.E.CONSTANT R16, desc[UR12][R16.64] ;  /* 0x0000000c10107981 */ /* 0x000ea2000c1e9900 */
[----:B------:R-:W-:Y:S02]  /*1020*/  USHF.L.U32 UR22, UR5, 0x2, URZ ;  /* 0x0000000205167899 */ /* 0x000fe400080006ff */
[----:B------:R-:W-:Y:S02]  /*1030*/  UIADD3 UR5, UPT, UPT, UR5, 0x1, URZ ;  /* 0x0000000105057890 */ /* 0x000fe4000fffe0ff */
[----:B------:R-:W-:Y:S02]  /*1040*/  UISETP.EQ.AND UP5, UPT, UR22, URZ, UPT ;  /* 0x000000ff1600728c */ /* 0x000fe4000bfa2270 */
[----:B------:R-:W-:Y:S02]  /*1050*/  UISETP.EQ.AND UP4, UPT, UR22, 0x4, UPT ;  /* 0x000000041600788c */ /* 0x000fe4000bf82270 */
[----:B------:R-:W-:Y:S02]  /*1060*/  UISETP.EQ.AND UP3, UPT, UR22, 0x8, UPT ;  /* 0x000000081600788c */ /* 0x000fe4000bf62270 */
[----:B------:R-:W-:-:S02]  /*1070*/  UISETP.EQ.AND UP2, UPT, UR22, 0xc, UPT ;  /* 0x0000000c1600788c */ /* 0x000fc4000bf42270 */
[----:B------:R-:W-:Y:S01]  /*1080*/  UISETP.EQ.AND UP1, UPT, UR22, 0x10, UPT ;  /* 0x000000101600788c */ /* 0x000fe2000bf22270 */
[----:B--2---:R-:W-:-:S13]  /*1090*/  R2UR UR10, R16 ;  /* 0x00000000100a72ca */ /* 0x004fda00000e0000 */
[----:B------:R-:W-:-:S04]  /*10a0*/  UIMAD.WIDE.U32 UR10, UR10, UR15, URZ ;  /* 0x0000000f0a0a72a5 */ /* 0x000fc8000f8e00ff */
[----:B------:R-:W-:-:S04]  /*10b0*/  UIADD3 UR8, UP0, UPT, UR10, UR6, URZ ;  /* 0x000000060a087290 */ /* 0x000fc8000ff1e0ff */
[----:B------:R-:W-:Y:S02]  /*10c0*/  UIADD3.X UR6, UPT, UPT, UR11, UR7, URZ, UP0, !UPT ;  /* 0x000000070b067290 */ /* 0x000fe400087fe4ff */
[----:B------:R-:W-:Y:S01]  /*10d0*/  UISETP.EQ.AND UP0, UPT, UR22, 0x14, UPT ;  /* 0x000000141600788c */ /* 0x000fe2000bf02270 */
[----:B------:R-:W-:Y:S01]  /*10e0*/  @UP5 UMOV UR9, UR8 ;  /* 0x0000000800095c82 */ /* 0x000fe20008000000 */
[----:B------:R-:W-:Y:S01]  /*10f0*/  UISETP.NE.AND UP5, UPT, UR5, 0x6, UPT ;  /* 0x000000060500788c */ /* 0x000fe2000bfa5270 */
[----:B------:R-:W-:Y:S01]  /*1100*/  @UP4 UMOV UR16, UR8 ;  /* 0x0000000800104c82 */ /* 0x000fe20008000000 */
[----:B------:R-:W-:Y:S01]  /*1110*/  @UP3 UMOV UR17, UR8 ;  /* 0x0000000800113c82 */ /* 0x000fe20008000000 */
[----:B------:R-:W-:Y:S01]  /*1120*/  @UP2 UMOV UR18, UR8 ;  /* 0x0000000800122c82 */ /* 0x000fe20008000000 */
[----:B------:R-:W-:-:S05]  /*1130*/  @UP1 UMOV UR19, UR8 ;  /* 0x0000000800131c82 */ /* 0x000fca0008000000 */
        /* <DEDUP_REMOVED lines=42> */
.L_x_16:
        /* <DEDUP_REMOVED lines=11> */
[----:B------:R-:W-:Y:S02]  /*1490*/  UMOV UR11, 0x3bf921fb ;  /* 0x3bf921fb000b7882 */ /* 0x000fe40000000000 */
[----:B0-----:R-:W-:Y:S01]  /*14a0*/  DMUL R16, R2, UR10 ;  /* 0x0000000a02107c28 */ /* 0x001fe20008000000 */
[----:B------:R-:W-:-:S09]  /*14b0*/  MOV R2, UR5 ;  /* 0x0000000500027c02 */ /* 0x000fd20008000f00 */
[----:B------:R-:W0:Y:S02]  /*14c0*/  F2F.F32.F64 R16, R16 ;  /* 0x0000001000107310 */ /* 0x000e240000301000 */
[----:B0-----:R-:W-:-:S07]  /*14d0*/  FSEL R3, -R16, R16, !P0 ;  /* 0x0000001010037208 */ /* 0x001fce0004000100 */
.L_x_14:
[----:B------:R-:W-:Y:S01]  /*14e0*/  IADD3 R0, PT, PT, R4, -0xd000000, RZ ;  /* 0xf300000004007810 */ /* 0x000fe20007ffe0ff */
[----:B------:R0:W1:Y:S01]  /*14f0*/  MUFU.RSQ R15, R4 ;  /* 0x00000004000f7308 */ /* 0x0000620000001400 */
[----:B------:R-:W-:Y:S02]  /*1500*/  BSSY.RECONVERGENT B0, `(.L_x_17) ;  /* 0x000000c000007945 */ /* 0x000fe40003800200 */
[----:B------:R-:W-:-:S13]  /*1510*/  ISETP.GT.U32.AND P0, PT, R0, 0x727fffff, PT ;  /* 0x727fffff0000780c */ /* 0x000fda0003f04070 */
[----:B0-----:R-:W-:Y:S05]  /*1520*/  @!P0 BRA `(.L_x_18) ;  /* 0x0000000000148947 */ /* 0x001fea0003800000 */
[----:B------:R-:W-:Y:S02]  /*1530*/  MOV R0, R4 ;  /* 0x0000000400007202 */ /* 0x000fe40000000f00 */
[----:B------:R-:W-:-:S07]  /*1540*/  MOV R16, 0x1560 ;  /* 0x0000156000107802 */ /* 0x000fce0000000f00 */
[----:B-1----:R-:W-:Y:S05]  /*1550*/  CALL.REL.NOINC `($__internal_0_$__cuda_sm20_sqrt_rn_f32_slowpath) ;  /* 0x0000001000b47944 */ /* 0x002fea0003c00000 */
[----:B------:R-:W-:Y:S01]  /*1560*/  MOV R19, R20 ;  /* 0x0000001400137202 */ /* 0x000fe20000000f00 */
[----:B------:R-:W-:Y:S06]  /*1570*/  BRA `(.L_x_19) ;  /* 0x0000000000107947 */ /* 0x000fec0003800000 */
.L_x_18:
[C---:B-1----:R-:W-:Y:S01]  /*1580*/  FMUL.FTZ R19, R15.reuse, R4 ;  /* 0x000000040f137220 */ /* 0x042fe20000410000 */
[----:B------:R-:W-:-:S03]  /*1590*/  FMUL.FTZ R0, R15, 0.5 ;  /* 0x3f0000000f007820 */ /* 0x000fc60000410000 */
[----:B------:R-:W-:-:S04]  /*15a0*/  FFMA R4, -R19, R19, R4 ;  /* 0x0000001313047223 */ /* 0x000fc80000000104 */
[----:B------:R-:W-:-:S07]  /*15b0*/  FFMA R19, R4, R0, R19 ;  /* 0x0000000004137223 */ /* 0x000fce0000000013 */
.L_x_19:
[----:B------:R-:W-:Y:S05]  /*15c0*/  BSYNC.RECONVERGENT B0 ;  /* 0x0000000000007941 */ /* 0x000fea0003800200 */
.L_x_17:
[----:B------:R-:W-:Y:S01]  /*15d0*/  FFMA R0, -R19, R19, 1 ;  /* 0x3f80000013007423 */ /* 0x000fe20000000113 */
[----:B------:R-:W-:Y:S03]  /*15e0*/  BSSY.RECONVERGENT B0, `(.L_x_20) ;  /* 0x000000d000007945 */ /* 0x000fe60003800200 */
[----:B------:R0:W1:Y:S01]  /*15f0*/  MUFU.RSQ R17, R0 ;  /* 0x0000000000117308 */ /* 0x0000620000001400 */
[----:B------:R-:W-:-:S04]  /*1600*/  IADD3 R4, PT, PT, R0, -0xd000000, RZ ;  /* 0xf300000000047810 */ /* 0x000fc80007ffe0ff */
[----:B------:R-:W-:-:S13]  /*1610*/  ISETP.GT.U32.AND P0, PT, R4, 0x727fffff, PT ;  /* 0x727fffff0400780c */ /* 0x000fda0003f04070 */
[----:B01----:R-:W-:Y:S05]  /*1620*/  @!P0 BRA `(.L_x_21) ;  /* 0x0000000000108947 */ /* 0x003fea0003800000 */
[----:B------:R-:W-:-:S07]  /*1630*/  MOV R16, 0x1650 ;  /* 0x0000165000107802 */ /* 0x000fce0000000f00 */
[----:B------:R-:W-:Y:S05]  /*1640*/  CALL.REL.NOINC `($__internal_0_$__cuda_sm20_sqrt_rn_f32_slowpath) ;  /* 0x0000001000787944 */ /* 0x000fea0003c00000 */
[----:B------:R-:W-:Y:S01]  /*1650*/  MOV R15, R20 ;  /* 0x00000014000f7202 */ /* 0x000fe20000000f00 */
[----:B------:R-:W-:Y:S06]  /*1660*/  BRA `(.L_x_22) ;  /* 0x0000000000107947 */ /* 0x000fec0003800000 */
.L_x_21:
[----:B------:R-:W-:Y:S01]  /*1670*/  FMUL.FTZ R15, R0, R17 ;  /* 0x00000011000f7220 */ /* 0x000fe20000410000 */
[----:B------:R-:W-:-:S03]  /*1680*/  FMUL.FTZ R4, R17, 0.5 ;  /* 0x3f00000011047820 */ /* 0x000fc60000410000 */
[----:B------:R-:W-:-:S04]  /*1690*/  FFMA R0, -R15, R15, R0 ;  /* 0x0000000f0f007223 */ /* 0x000fc80000000100 */
[----:B------:R-:W-:-:S07]  /*16a0*/  FFMA R15, R0, R4, R15 ;  /* 0x00000004000f7223 */ /* 0x000fce000000000f */
.L_x_22:
[----:B------:R-:W-:Y:S05]  /*16b0*/  BSYNC.RECONVERGENT B0 ;  /* 0x0000000000007941 */ /* 0x000fea0003800200 */
.L_x_20:
[----:B------:R-:W-:Y:S02]  /*16c0*/  HFMA2 R0, -RZ, RZ, 0.487060546875, -0.0625 ;  /* 0x37cbac00ff007431 */ /* 0x000fe400000001ff */
[----:B------:R-:W-:Y:S01]  /*16d0*/  FMUL R17, R3, R3 ;  /* 0x0000000303117220 */ /* 0x000fe20000400000 */
[----:B------:R-:W-:Y:S01]  /*16e0*/  LOP3.LUT R4, R2, 0x1, RZ, 0xc0, !PT ;  /* 0x0000000102047812 */ /* 0x000fe200078ec0ff */
[----:B------:R-:W-:Y:S01]  /*16f0*/  HFMA2 R21, -RZ, RZ, 1.541015625, -0.052001953125 ;  /* 0x3e2aaaa8ff157431 */ /* 0x000fe200000001ff */
[----:B------:R-:W-:Y:S01]  /*1700*/  MOV R16, 0x3c0885e4 ;  /* 0x3c0885e400107802 */ /* 0x000fe20000000f00 */
[----:B------:R-:W-:Y:S01]  /*1710*/  BSSY.RECONVERGENT B0, `(.L_x_23) ;  /* 0x0000025000007945 */ /* 0x000fe20003800200 */
[----:B------:R-:W-:Y:S02]  /*1720*/  ISETP.NE.U32.AND P0, PT, R4, 0x1, PT ;  /* 0x000000010400780c */ /* 0x000fe40003f05070 */
[----:B------:R-:W-:Y:S01]  /*1730*/  LOP3.LUT P1, RZ, R2, 0x2, RZ, 0xc0, !PT ;  /* 0x0000000202ff7812 */ /* 0x000fe2000782c0ff */
[----:B------:R-:W-:Y:S01]  /*1740*/  FFMA R0, R17, R0, -0.0013887860113754868507 ;  /* 0xbab607ed11007423 */ /* 0x000fe20000000000 */
[----:B------:R-:W-:-:S02]  /*1750*/  FSEL R16, R16, 0.041666727513074874878, P0 ;  /* 0x3d2aaabb10107808 */ /* 0x000fc40000000000 */
[----:B------:R-:W-:Y:S02]  /*1760*/  FSEL R21, -R21, -0.4999999701976776123, P0 ;  /* 0xbeffffff15157808 */ /* 0x000fe40000000100 */
[----:B------:R-:W-:Y:S02]  /*1770*/  FSEL R4, R0, -0.00019574658654164522886, !P0 ;  /* 0xb94d415300047808 */ /* 0x000fe40004000000 */
[----:B------:R-:W-:-:S03]  /*1780*/  FSEL R0, R3, 1, P0 ;  /* 0x3f80000003007808 */ /* 0x000fc60000000000 */
[C---:B------:R-:W-:Y:S02]  /*1790*/  FFMA R4, R17.reuse, R4, R16 ;  /* 0x0000000411047223 */ /* 0x040fe40000000010 */
[C---:B------:R-:W-:Y:S02]  /*17a0*/  FFMA R3, R17.reuse, R0, RZ ;  /* 0x0000000011037223 */ /* 0x040fe400000000ff */
[----:B------:R-:W-:-:S04]  /*17b0*/  FFMA R4, R17, R4, R21 ;  /* 0x0000000411047223 */ /* 0x000fc80000000015 */
[----:B------:R-:W-:Y:S01]  /*17c0*/  FFMA R4, R3, R4, R0 ;  /* 0x0000000403047223 */ /* 0x000fe20000000000 */
[----:B------:R-:W-:-:S03]  /*17d0*/  FMUL R0, R18, R15 ;  /* 0x0000000f12007220 */ /* 0x000fc60000400000 */
[----:B------:R-:W-:-:S04]  /*17e0*/  @P1 FADD R4, RZ, -R4 ;  /* 0x80000004ff041221 */ /* 0x000fc80000000000 */
[----:B------:R-:W-:-:S04]  /*17f0*/  FMUL R15, R4, R15 ;  /* 0x0000000f040f7220 */ /* 0x000fc80000400000 */
[-C--:B------:R-:W-:Y:S01]  /*1800*/  FFMA R4, RZ, R15.reuse, -R0 ;  /* 0x0000000fff047223 */ /* 0x080fe20000000800 */
[----:B------:R-:W-:Y:S01]  /*1810*/  FMUL R17, RZ, R15 ;  /* 0x0000000fff117220 */ /* 0x000fe20000400000 */
[-C--:B------:R-:W-:Y:S02]  /*1820*/  FFMA R2, RZ, R0.reuse, R15 ;  /* 0x00000000ff027223 */ /* 0x080fe4000000000f */
[-C--:B------:R-:W-:Y:S01]  /*1830*/  FFMA R3, RZ, R19.reuse, R4 ;  /* 0x00000013ff037223 */ /* 0x080fe20000000004 */
[----:B------:R-:W-:Y:S01]  /*1840*/  FFMA R0, RZ, R0, -R17 ;  /* 0x00000000ff007223 */ /* 0x000fe20000000811 */
[----:B------:R-:W-:Y:S02]  /*1850*/  FFMA R21, RZ, R19, R2 ;  /* 0x00000013ff157223 */ /* 0x000fe40000000002 */
[----:B------:R-:W-:Y:S01]  /*1860*/  FMUL R4, R3, R3 ;  /* 0x0000000303047220 */ /* 0x000fe20000400000 */
[----:B------:R-:W-:-:S03]  /*1870*/  FADD R2, R0, R19 ;  /* 0x0000001300027221 */ /* 0x000fc60000000000 */
[----:B------:R-:W-:-:S04]  /*1880*/  FFMA R15, R21, R21, R4 ;  /* 0x00000015150f7223 */ /* 0x000fc80000000004 */
[----:B------:R-:W-:-:S04]  /*1890*/  FFMA R0, R2, R2, R15 ;  /* 0x0000000202007223 */ /* 0x000fc8000000000f */
        /* <DEDUP_REMOVED lines=8> */
.L_x_24:
[----:B------:R-:W-:Y:S01]  /*1920*/  FMUL.FTZ R23, R0, R15 ;  /* 0x0000000f00177220 */ /* 0x000fe20000410000 */
[----:B------:R-:W-:-:S03]  /*1930*/  FMUL.FTZ R4, R15, 0.5 ;  /* 0x3f0000000f047820 */ /* 0x000fc60000410000 */
[----:B------:R-:W-:-:S04]  /*1940*/  FFMA R0, -R23, R23, R0 ;  /* 0x0000001717007223 */ /* 0x000fc80000000100 */
[----:B------:R-:W-:-:S07]  /*1950*/  FFMA R23, R0, R4, R23 ;  /* 0x0000000400177223 */ /* 0x000fce0000000017 */
.L_x_25:
[----:B------:R-:W-:Y:S05]  /*1960*/  BSYNC.RECONVERGENT B0 ;  /* 0x0000000000007941 */ /* 0x000fea0003800200 */
.L_x_23:
[----:B------:R-:W-:Y:S01]  /*1970*/  FADD R23, R23, 9.9999999392252902908e-09 ;  /* 0x322bcc7717177421 */ /* 0x000fe20000000000 */
[----:B------:R-:W-:Y:S03]  /*1980*/  BSSY.RECONVERGENT B2, `(.L_x_26) ;  /* 0x000000d000027945 */ /* 0x000fe60003800200 */
        /* <DEDUP_REMOVED lines=8> */
[----:B------:R-:W-:Y:S02]  /*1a10*/  MOV R26, R23 ;  /* 0x00000017001a7202 */ /* 0x000fe40000000f00 */
[----:B------:R-:W-:-:S07]  /*1a20*/  MOV R4, 0x1a40 ;  /* 0x00001a4000047802 */ /* 0x000fce0000000f00 */
[----:B------:R-:W-:Y:S05]  /*1a30*/  CALL.REL.NOINC `($__internal_1_$__cuda_sm3x_div_rn_noftz_f32_slowpath) ;  /* 0x0000000c00d07944 */ /* 0x000fea0003c00000 */
[----:B------:R-:W-:-:S07]  /*1a40*/  MOV R25, R0 ;  /* 0x0000000000197202 */ /* 0x000fce0000000f00 */
.L_x_27:
[----:B------:R-:W-:Y:S05]  /*1a50*/  BSYNC.RECONVERGENT B2 ;  /* 0x0000000000027941 */ /* 0x000fea0003800200 */
.L_x_26:
[----:B------:R-:W0:Y:S01]  /*1a60*/  MUFU.RCP R0, R23 ;  /* 0x0000001700007308 */ /* 0x000e220000001000 */
[----:B------:R-:W-:Y:S07]  /*1a70*/  BSSY.RECONVERGENT B2, `(.L_x_28) ;  /* 0x000000d000027945 */ /* 0x000fee0003800200 */
        /* <DEDUP_REMOVED lines=8> */
[----:B------:R-:W-:Y:S02]  /*1b00*/  MOV R26, R23 ;  /* 0x00000017001a7202 */ /* 0x000fe40000000f00 */
[----:B------:R-:W-:-:S07]  /*1b10*/  MOV R4, 0x1b30 ;  /* 0x00001b3000047802 */ /* 0x000fce0000000f00 */
[----:B------:R-:W-:Y:S05]  /*1b20*/  CALL.REL.NOINC `($__internal_1_$__cuda_sm3x_div_rn_noftz_f32_slowpath) ;  /* 0x0000000c00947944 */ /* 0x000fea0003c00000 */
[----:B------:R-:W-:-:S07]  /*1b30*/  MOV R24, R0 ;  /* 0x0000000000187202 */ /* 0x000fce0000000f00 */
.L_x_29:
[----:B------:R-:W-:Y:S05]  /*1b40*/  BSYNC.RECONVERGENT B2 ;  /* 0x0000000000027941 */ /* 0x000fea0003800200 */
.L_x_28:
        /* <DEDUP_REMOVED lines=14> */
.L_x_31:
[----:B------:R-:W-:Y:S05]  /*1c30*/  BSYNC.RECONVERGENT B2 ;  /* 0x0000000000027941 */ /* 0x000fea0003800200 */
.L_x_30:
[----:B------:R-:W-:Y:S01]  /*1c40*/  FMUL R0, RZ, R24 ;  /* 0x00000018ff007220 */ /* 0x000fe20000400000 */
[----:B------:R-:W-:Y:S03]  /*1c50*/  BSSY.RECONVERGENT B0, `(.L_x_32) ;  /* 0x0000018000007945 */ /* 0x000fe60003800200 */
[----:B------:R-:W-:-:S04]  /*1c60*/  FFMA R3, R25, R8, R0 ;  /* 0x0000000819037223 */ /* 0x000fc80000000000 */
[----:B------:R-:W-:-:S05]  /*1c70*/  FFMA R3, R22, R7, R3 ;  /* 0x0000000716037223 */ /* 0x000fca0000000003 */
[----:B------:R-:W-:-:S05]  /*1c80*/  FMNMX R23, RZ, R3, !PT ;  /* 0x00000003ff177209 */ /* 0x000fca0007800000 */
[----:B------:R-:W-:-:S04]  /*1c90*/  FADD R15, R23, R23 ;  /* 0x00000017170f7221 */ /* 0x000fc80000000000 */
[C---:B------:R-:W-:Y:S01]  /*1ca0*/  FFMA R21, R15.reuse, R25, -R8 ;  /* 0x000000190f157223 */ /* 0x040fe20000000808 */
[C---:B------:R-:W-:Y:S01]  /*1cb0*/  FMUL R3, R15.reuse, R24 ;  /* 0x000000180f037220 */ /* 0x040fe20000400000 */
[----:B------:R-:W-:Y:S02]  /*1cc0*/  FFMA R2, R15, R22, -R7 ;  /* 0x000000160f027223 */ /* 0x000fe40000000807 */
[----:B------:R-:W-:-:S04]  /*1cd0*/  FMUL R0, R21, R21 ;  /* 0x0000001515007220 */ /* 0x000fc80000400000 */
[----:B------:R-:W-:-:S04]  /*1ce0*/  FFMA R15, R3, R3, R0 ;  /* 0x00000003030f7223 */ /* 0x000fc80000000000 */
[----:B------:R-:W-:-:S04]  /*1cf0*/  FFMA R15, R2, R2, R15 ;  /* 0x00000002020f7223 */ /* 0x000fc8000000000f */
        /* <DEDUP_REMOVED lines=9> */
.L_x_33:
[----:B------:R-:W-:Y:S01]  /*1d90*/  FMUL.FTZ R26, R15, R0 ;  /* 0x000000000f1a7220 */ /* 0x000fe20000410000 */
[----:B------:R-:W-:-:S03]  /*1da0*/  FMUL.FTZ R0, R0, 0.5 ;  /* 0x3f00000000007820 */ /* 0x000fc60000410000 */
[----:B------:R-:W-:-:S04]  /*1db0*/  FFMA R15, -R26, R26, R15 ;  /* 0x0000001a1a0f7223 */ /* 0x000fc8000000010f */
[----:B------:R-:W-:-:S07]  /*1dc0*/  FFMA R26, R15, R0, R26 ;  /* 0x000000000f1a7223 */ /* 0x000fce000000001a */
.L_x_34:
[----:B------:R-:W-:Y:S05]  /*1dd0*/  BSYNC.RECONVERGENT B0 ;  /* 0x0000000000007941 */ /* 0x000fea0003800200 */
.L_x_32:
        /* <DEDUP_REMOVED lines=13> */
.L_x_36:
[----:B------:R-:W-:Y:S05]  /*1eb0*/  BSYNC.RECONVERGENT B2 ;  /* 0x0000000000027941 */ /* 0x000fea0003800200 */
.L_x_35:
        /* <DEDUP_REMOVED lines=13> */
.L_x_38:
[----:B------:R-:W-:Y:S05]  /*1f90*/  BSYNC.RECONVERGENT B2 ;  /* 0x0000000000027941 */ /* 0x000fea0003800200 */
.L_x_37:
        /* <DEDUP_REMOVED lines=12> */
.L_x_40:
[----:B------:R-:W-:Y:S05]  /*2060*/  BSYNC.RECONVERGENT B2 ;  /* 0x0000000000027941 */ /* 0x000fea0003800200 */
.L_x_39:
[----:B------:R-:W-:Y:S01]  /*2070*/  FMNMX R2, RZ, R0, !PT ;  /* 0x00000000ff027209 */ /* 0x000fe20007800000 */
[----:B------:R-:W-:Y:S03]  /*2080*/  BSSY.RECONVERGENT B2, `(.L_x_41) ;  /* 0x0000072000027945 */ /* 0x000fe60003800200 */
[----:B------:R-:W-:-:S13]  /*2090*/  FSETP.GT.AND P0, PT, R2, RZ, PT ;  /* 0x000000ff0200720b */ /* 0x000fda0003f04000 */
[----:B------:R-:W-:Y:S05]  /*20a0*/  @!P0 BRA `(.L_x_42) ;  /* 0x0000000400bc8947 */ /* 0x000fea0003800000 */
[----:B------:R-:W-:Y:S01]  /*20b0*/  FMUL R25, RZ, R25 ;  /* 0x00000019ff197220 */ /* 0x000fe20000400000 */
[----:B------:R-:W-:Y:S01]  /*20c0*/  BSSY.RECONVERGENT B3, `(.L_x_43) ;  /* 0x0000011000037945 */ /* 0x000fe20003800200 */
[----:B------:R-:W-:Y:S02]  /*20d0*/  FMNMX R22, RZ, R22, !PT ;  /* 0x00000016ff167209 */ /* 0x000fe40007800000 */
[----:B------:R-:W-:-:S04]  /*20e0*/  FFMA R25, RZ, R24, R25 ;  /* 0x00000018ff197223 */ /* 0x000fc80000000019 */
[----:B------:R-:W-:-:S05]  /*20f0*/  FADD R21, R25, R0 ;  /* 0x0000000019157221 */ /* 0x000fca0000000000 */
[----:B------:R-:W-:-:S05]  /*2100*/  FMNMX R21, RZ, R21, !PT ;  /* 0x00000015ff157209 */ /* 0x000fca0007800000 */
        /* <DEDUP_REMOVED lines=12> */
.L_x_44:
[----:B------:R-:W-:Y:S05]  /*21d0*/  BSYNC.RECONVERGENT B3 ;  /* 0x0000000000037941 */ /* 0x000fea0003800200 */
.L_x_43:
[----:B------:R-:W-:Y:S01]  /*21e0*/  FMUL R26, R22, R7 ;  /* 0x00000007161a7220 */ /* 0x000fe20000400000 */
[----:B------:R-:W-:Y:S01]  /*21f0*/  FMUL R0, R3, R12 ;  /* 0x0000000c03007220 */ /* 0x000fe20000400000 */
[----:B------:R-:W-:Y:S02]  /*2200*/  BSSY.RECONVERGENT B3, `(.L_x_45) ;  /* 0x000000c000037945 */ /* 0x000fe40003800200 */
[----:B------:R-:W0:Y:S01]  /*2210*/  MUFU.RCP R2, R26 ;  /* 0x0000001a00027308 */ /* 0x000e220000001000 */
[----:B------:R-:W-:-:S07]  /*2220*/  FMUL R21, R23, R0 ;  /* 0x0000000017157220 */ /* 0x000fce0000400000 */
        /* <DEDUP_REMOVED lines=9> */
.L_x_46:
[----:B------:R-:W-:Y:S05]  /*22c0*/  BSYNC.RECONVERGENT B3 ;  /* 0x0000000000037941 */ /* 0x000fea0003800200 */
.L_x_45:
[----:B------:R-:W-:Y:S01]  /*22d0*/  FADD R2, -R23, 1 ;  /* 0x3f80000017027421 */ /* 0x000fe20000000100 */
[----:B------:R-:W-:Y:S01]  /*22e0*/  HFMA2 R19, -RZ, RZ, 0.771484375, 0.21533203125 ;  /* 0x3a2c32e4ff137431 */ /* 0x000fe200000001ff */
[----:B------:R-:W-:Y:S02]  /*22f0*/  BSSY.RECONVERGENT B0, `(.L_x_47) ;  /* 0x0000047000007945 */ /* 0x000fe40003800200 */
[C---:B------:R-:W-:Y:S01]  /*2300*/  FMUL R3, |R2|.reuse, 16777216 ;  /* 0x4b80000002037820 */ /* 0x040fe20000400200 */
[C---:B------:R-:W-:Y:S02]  /*2310*/  FSETP.GEU.AND P0, PT, |R2|.reuse, 1.175494350822287508e-38, PT ;  /* 0x008000000200780b */ /* 0x040fe40003f0e200 */
[----:B------:R-:W-:Y:S02]  /*2320*/  FSETP.NEU.AND P2, PT, R2, 1, PT ;  /* 0x3f8000000200780b */ /* 0x000fe40003f4d000 */
[----:B------:R-:W-:Y:S02]  /*2330*/  FSEL R3, R3, |R2|, !P0 ;  /* 0x4000000203037208 */ /* 0x000fe40004000000 */
[----:B------:R-:W-:-:S02]  /*2340*/  FSEL R15, RZ, -24, P0 ;  /* 0xc1c00000ff0f7808 */ /* 0x000fc40000000000 */
[----:B------:R-:W-:-:S04]  /*2350*/  IADD3 R4, PT, PT, R3, -0x3f3504f3, RZ ;  /* 0xc0cafb0d03047810 */ /* 0x000fc80007ffe0ff */
[----:B------:R-:W-:-:S04]  /*2360*/  LOP3.LUT R16, R4, 0xff800000, RZ, 0xc0, !PT ;  /* 0xff80000004107812 */ /* 0x000fc800078ec0ff */
[-C--:B------:R-:W-:Y:S02]  /*2370*/  IADD3 R3, PT, PT, R3, -R16.reuse, RZ ;  /* 0x8000001003037210 */ /* 0x080fe40007ffe0ff */
[----:B------:R-:W-:-:S03]  /*2380*/  I2FP.F32.S32 R16, R16 ;  /* 0x0000001000107245 */ /* 0x000fc60000201400 */
[C---:B------:R-:W-:Y:S01]  /*2390*/  FADD R4, R3.reuse, 1 ;  /* 0x3f80000003047421 */ /* 0x040fe20000000000 */
[----:B------:R-:W-:Y:S01]  /*23a0*/  FADD R20, R3, -1 ;  /* 0xbf80000003147421 */ /* 0x000fe20000000000 */
[----:B------:R-:W-:-:S03]  /*23b0*/  FFMA R18, R16, 1.1920928955078125e-07, R15 ;  /* 0x3400000010127823 */ /* 0x000fc6000000000f */
[----:B------:R-:W-:Y:S01]  /*23c0*/  FADD R3, R20, R20 ;  /* 0x0000001414037221 */ /* 0x000fe20000000000 */
[----:B------:R-:W0:Y:S03]  /*23d0*/  MUFU.RCP R4, R4 ;  /* 0x0000000400047308 */ /* 0x000e260000001000 */
[----:B0-----:R-:W-:-:S04]  /*23e0*/  FMUL R3, R4, R3 ;  /* 0x0000000304037220 */ /* 0x001fc80000400000 */
[----:B------:R-:W-:Y:S01]  /*23f0*/  FADD R17, R20, -R3 ;  /* 0x8000000314117221 */ /* 0x000fe20000000000 */
[C---:B------:R-:W-:Y:S01]  /*2400*/  FMUL R16, R3.reuse, R3 ;  /* 0x0000000303107220 */ /* 0x040fe20000400000 */
[----:B------:R-:W-:Y:S02]  /*2410*/  FFMA R15, R3, 1.4426950216293334961, R18 ;  /* 0x3fb8aa3b030f7823 */ /* 0x000fe40000000012 */
[----:B------:R-:W-:Y:S01]  /*2420*/  FADD R17, R17, R17 ;  /* 0x0000001111117221 */ /* 0x000fe20000000000 */
[----:B------:R-:W-:Y:S01]  /*2430*/  FFMA R19, R16, R19, 0.0032181653659790754318 ;  /* 0x3b52e7db10137423 */ /* 0x000fe20000000013 */
[----:B------:R-:W-:Y:S02]  /*2440*/  FADD R18, R18, -R15 ;  /* 0x8000000f12127221 */ /* 0x000fe40000000000 */
[----:B------:R-:W-:Y:S01]  /*2450*/  FFMA R17, R20, -R3, R17 ;  /* 0x8000000314117223 */ /* 0x000fe20000000011 */
[----:B------:R-:W-:Y:S01]  /*2460*/  FFMA R19, R16, R19, 0.018033718690276145935 ;  /* 0x3c93bb7310137423 */ /* 0x000fe20000000013 */
[----:B------:R-:W-:-:S02]  /*2470*/  FFMA R18, R3, 1.4426950216293334961, R18 ;  /* 0x3fb8aa3b03127823 */ /* 0x000fc40000000012 */
[----:B------:R-:W-:Y:S01]  /*2480*/  FMUL R17, R4, R17 ;  /* 0x0000001104117220 */ /* 0x000fe20000400000 */
[----:B------:R-:W-:-:S03]  /*2490*/  FFMA R19, R16, R19, 0.12022458761930465698 ;  /* 0x3df6384f10137423 */ /* 0x000fc60000000013 */
[----:B------:R-:W-:Y:S01]  /*24a0*/  FFMA R18, R17, 1.4426950216293334961, R18 ;  /* 0x3fb8aa3b11127823 */ /* 0x000fe20000000012 */
[----:B------:R-:W-:-:S03]  /*24b0*/  FMUL R16, R16, R19 ;  /* 0x0000001310107220 */ /* 0x000fc60000400000 */
[----:B------:R-:W-:Y:S01]  /*24c0*/  FFMA R18, R3, 1.9251366722983220825e-08, R18 ;  /* 0x32a55e3403127823 */ /* 0x000fe20000000012 */
[----:B------:R-:W-:-:S04]  /*24d0*/  FMUL R4, R16, 3 ;  /* 0x4040000010047820 */ /* 0x000fc80000400000 */
[----:B------:R-:W-:-:S04]  /*24e0*/  FFMA R17, R17, R4, R18 ;  /* 0x0000000411117223 */ /* 0x000fc80000000012 */
[----:B------:R-:W-:Y:S01]  /*24f0*/  FFMA R16, R3, R16, R17 ;  /* 0x0000001003107223 */ /* 0x000fe20000000011 */
[----:B------:R-:W-:-:S03]  /*2500*/  MOV R17, 0x391fcb8e ;  /* 0x391fcb8e00117802 */ /* 0x000fc60000000f00 */
[----:B------:R-:W-:-:S04]  /*2510*/  FADD R4, R15, R16 ;  /* 0x000000100f047221 */ /* 0x000fc80000000000 */
[----:B------:R-:W-:Y:S01]  /*2520*/  FMUL R3, R4, 5 ;  /* 0x40a0000004037820 */ /* 0x000fe20000400000 */
[----:B------:R-:W-:-:S03]  /*2530*/  FADD R15, -R15, R4 ;  /* 0x000000040f0f7221 */ /* 0x000fc60000000100 */
[----:B------:R-:W0:Y:S01]  /*2540*/  FRND R18, R3 ;  /* 0x0000000300127307 */ /* 0x000e220000201000 */
[----:B------:R-:W-:Y:S01]  /*2550*/  FADD R15, R16, -R15 ;  /* 0x8000000f100f7221 */ /* 0x000fe20000000000 */
[----:B------:R-:W-:Y:S01]  /*2560*/  FFMA R4, R4, 5, -R3 ;  /* 0x40a0000004047823 */ /* 0x000fe20000000803 */
[----:B------:R-:W-:-:S03]  /*2570*/  FSETP.GEU.AND P1, PT, R3, RZ, PT ;  /* 0x000000ff0300720b */ /* 0x000fc60003f2e000 */
[----:B------:R-:W-:Y:S02]  /*2580*/  FFMA R4, R15, 5, R4 ;  /* 0x40a000000f047823 */ /* 0x000fe40000000004 */
[----:B------:R-:W1:Y:S01]  /*2590*/  F2I.NTZ R16, R3 ;  /* 0x0000000300107305 */ /* 0x000e620000203100 */
[----:B0-----:R-:W-:Y:S01]  /*25a0*/  FADD R15, R3, -R18 ;  /* 0x80000012030f7221 */ /* 0x001fe20000000000 */
[----:B------:R-:W-:-:S03]  /*25b0*/  FSETP.GT.AND P0, PT, R18, RZ, PT ;  /* 0x000000ff1200720b */ /* 0x000fc60003f04000 */
[----:B------:R-:W-:-:S04]  /*25c0*/  FADD R4, R4, R15 ;  /* 0x0000000f04047221 */ /* 0x000fc80000000000 */
[C---:B------:R-:W-:Y:S01]  /*25d0*/  FFMA R15, R4.reuse, R17, 0.0013391353422775864601 ;  /* 0x3aaf85ed040f7423 */ /* 0x040fe20000000011 */
[----:B------:R-:W-:Y:S02]  /*25e0*/  SEL R17, RZ, 0x83000000, P0 ;  /* 0x83000000ff117807 */ /* 0x000fe40000000000 */
[----:B------:R-:W-:Y:S01]  /*25f0*/  FSETP.GT.AND P0, PT, |R3|, 152, PT ;  /* 0x431800000300780b */ /* 0x000fe20003f04200 */
[----:B------:R-:W-:Y:S01]  /*2600*/  FFMA R15, R4, R15, 0.0096188392490148544312 ;  /* 0x3c1d9856040f7423 */ /* 0x000fe2000000000f */
[----:B------:R-:W-:Y:S02]  /*2610*/  IADD3 R18, PT, PT, R17, 0x7f000000, RZ ;  /* 0x7f00000011127810 */ /* 0x000fe40007ffe0ff */
[----:B-1----:R-:W-:Y:S01]  /*2620*/  LEA R16, R16, -R17, 0x17 ;  /* 0x8000001110107211 */ /* 0x002fe200078eb8ff */
[----:B------:R-:W-:-:S04]  /*2630*/  FFMA R15, R4, R15, 0.055503588169813156128 ;  /* 0x3d6357bb040f7423 */ /* 0x000fc8000000000f */
[----:B------:R-:W-:-:S04]  /*2640*/  FFMA R15, R4, R15, 0.24022644758224487305 ;  /* 0x3e75fdec040f7423 */ /* 0x000fc8000000000f */
[----:B------:R-:W-:-:S04]  /*2650*/  FFMA R15, R4, R15, 0.69314718246459960938 ;  /* 0x3f317218040f7423 */ /* 0x000fc8000000000f */
[----:B------:R-:W-:Y:S01]  /*2660*/  FFMA R15, R4, R15, 1 ;  /* 0x3f800000040f7423 */ /* 0x000fe2000000000f */
[----:B------:R-:W-:-:S03]  /*2670*/  HFMA2 R4, -RZ, RZ, 1.875, 0 ;  /* 0x3f800000ff047431 */ /* 0x000fc600000001ff */
[----:B------:R-:W-:-:S04]  /*2680*/  FMUL R15, R15, R18 ;  /* 0x000000120f0f7220 */ /* 0x000fc80000400000 */
[----:B------:R-:W-:Y:S01]  /*2690*/  FMUL R15, R15, R16 ;  /* 0x000000100f0f7220 */ /* 0x000fe20000400000 */
[----:B------:R-:W-:Y:S01]  /*26a0*/  @P0 FSEL R15, RZ, +INF , !P1 ;  /* 0x7f800000ff0f0808 */ /* 0x000fe20004800000 */
[----:B------:R-:W-:Y:S06]  /*26b0*/  @!P2 BRA `(.L_x_48) ;  /* 0x000000000028a947 */ /* 0x000fec0003800000 */
[----:B------:R-:W-:-:S13]  /*26c0*/  FSETP.NAN.AND P0, PT, |R2|, |R2|, PT ;  /* 0x400000020200720b */ /* 0x000fda0003f08200 */
[----:B------:R-:W-:Y:S01]  /*26d0*/  @P0 FADD R4, R2, 5 ;  /* 0x40a0000002040421 */ /* 0x000fe20000000000 */
[----:B------:R-:W-:Y:S06]  /*26e0*/  @P0 BRA `(.L_x_48) ;  /* 0x00000000001c0947 */ /* 0x000fec0003800000 */
[----:B------:R-:W-:-:S04]  /*26f0*/  FSETP.NEU.AND P0, PT, |R2|, +INF , PT ;  /* 0x7f8000000200780b */ /* 0x000fc80003f0d200 */
[----:B------:R-:W-:-:S13]  /*2700*/  FSETP.NEU.AND P0, PT, R2, RZ, P0 ;  /* 0x000000ff0200720b */ /* 0x000fda000070d000 */
[----:B------:R-:W-:Y:S01]  /*2710*/  @!P0 FADD R4, R2, R2 ;  /* 0x0000000202048221 */ /* 0x000fe20000000000 */
[----:B------:R-:W-:Y:S06]  /*2720*/  @!P0 BRA `(.L_x_48) ;  /* 0x00000000000c8947 */ /* 0x000fec0003800000 */
[----:B------:R-:W-:Y:S02]  /*2730*/  FSETP.GEU.AND P0, PT, -R23, -1, PT ;  /* 0xbf8000001700780b */ /* 0x000fe40003f0e100 */
[----:B------:R-:W-:-:S11]  /*2740*/  MOV R4, R15 ;  /* 0x0000000f00047202 */ /* 0x000fd60000000f00 */
[----:B------:R-:W-:-:S07]  /*2750*/  @!P0 FADD R4, -R15, -RZ ;  /* 0x800000ff0f048221 */ /* 0x000fce0000000100 */
.L_x_48:
[----:B------:R-:W-:Y:S05]  /*2760*/  BSYNC.RECONVERGENT B0 ;  /* 0x0000000000007941 */ /* 0x000fea0003800200 */
.L_x_47:
[C---:B------:R-:W-:Y:S01]  /*2770*/  FADD R3, -R4.reuse, 1 ;  /* 0x3f80000004037421 */ /* 0x040fe20000000100 */
[----:B------:R-:W-:-:S03]  /*2780*/  FFMA R13, R4, R0, R13 ;  /* 0x00000000040d7223 */ /* 0x000fc6000000000d */
[----:B------:R-:W-:-:S07]  /*2790*/  FFMA R14, R3, R0, R14 ;  /* 0x00000000030e7223 */ /* 0x000fce000000000e */
.L_x_42:
[----:B------:R-:W-:Y:S05]  /*27a0*/  BSYNC.RECONVERGENT B2 ;  /* 0x0000000000027941 */ /* 0x000fea0003800200 */
.L_x_41:
[----:B------:R-:W-:-:S09]  /*27b0*/  UISETP.NE.AND UP0, UPT, UR21, URZ, UPT ;  /* 0x000000ff1500728c */ /* 0x000fd2000bf05270 */
[----:B------:R-:W-:Y:S05]  /*27c0*/  BRA.U UP0, `(.L_x_49) ;  /* 0xffffffdd006c7547 */ /* 0x000fea000b83ffff */
[----:B------:R-:W0:Y:S01]  /*27d0*/  LDCU UR5, c[0x0][0x380] ;  /* 0x00007000ff0577ac */ /* 0x000e220008000800 */
[----:B------:R-:W-:Y:S01]  /*27e0*/  FMUL R12, R14, 0.0009765625 ;  /* 0x3a8000000e0c7820 */ /* 0x000fe20000400000 */
[----:B------:R-:W-:Y:S01]  /*27f0*/  FMUL R13, R13, 0.0009765625 ;  /* 0x3a8000000d0d7820 */ /* 0x000fe20000400000 */
[----:B------:R-:W-:-:S04]  /*2800*/  SHF.L.U32 R4, R6, 0x3, RZ ;  /* 0x0000000306047819 */ /* 0x000fc800000006ff */
[----:B0-----:R0:W-:Y:S02]  /*2810*/  SUST.D.BA.2D.64.STRONG.SM.TRAP [R4], R12, UR5 ;  /* 0x70ff050c04007f9d */ /* 0x0011e4000810ab00 */
[----:B0-----:R-:W-:Y:S05]  /*2820*/  EXIT ;  /* 0x000000000000794d */ /* 0x001fea0003800000 */
        .weak           $__internal_0_$__cuda_sm20_sqrt_rn_f32_slowpath
        .type           $__internal_0_$__cuda_sm20_sqrt_rn_f32_slowpath,@function
        .size           $__internal_0_$__cuda_sm20_sqrt_rn_f32_slowpath,($__internal_1_$__cuda_sm3x_div_rn_noftz_f32_slowpath - $__internal_0_$__cuda_sm20_sqrt_rn_f32_slowpath)
$__internal_0_$__cuda_sm20_sqrt_rn_f32_slowpath:
[----:B------:R-:W-:-:S13]  /*2830*/  LOP3.LUT P0, RZ, R0, 0x7fffffff, RZ, 0xc0, !PT ;  /* 0x7fffffff00ff7812 */ /* 0x000fda000780c0ff */
[----:B------:R-:W-:Y:S01]  /*2840*/  @!P0 MOV R20, R0 ;  /* 0x0000000000148202 */ /* 0x000fe20000000f00 */
[----:B------:R-:W-:Y:S06]  /*2850*/  @!P0 BRA `(.L_x_50) ;  /* 0x0000000000408947 */ /* 0x000fec0003800000 */
[----:B------:R-:W-:-:S13]  /*2860*/  FSETP.GEU.FTZ.AND P0, PT, R0, RZ, PT ;  /* 0x000000ff0000720b */ /* 0x000fda0003f1e000 */
[----:B------:R-:W-:Y:S01]  /*2870*/  @!P0 MOV R20, 0x7fffffff ;  /* 0x7fffffff00148802 */ /* 0x000fe20000000f00 */
[----:B------:R-:W-:Y:S06]  /*2880*/  @!P0 BRA `(.L_x_50) ;  /* 0x0000000000348947 */ /* 0x000fec0003800000 */
[----:B------:R-:W-:-:S13]  /*2890*/  FSETP.GTU.FTZ.AND P0, PT, |R0|, +INF , PT ;  /* 0x7f8000000000780b */ /* 0x000fda0003f1c200 */
[----:B------:R-:W-:Y:S01]  /*28a0*/  @P0 FADD.FTZ R20, R0, 1 ;  /* 0x3f80000000140421 */ /* 0x000fe20000010000 */
[----:B------:R-:W-:Y:S06]  /*28b0*/  @P0 BRA `(.L_x_50) ;  /* 0x0000000000280947 */ /* 0x000fec0003800000 */
[----:B------:R-:W-:-:S13]  /*28c0*/  FSETP.NEU.FTZ.AND P0, PT, |R0|, +INF , PT ;  /* 0x7f8000000000780b */ /* 0x000fda0003f1d200 */
[----:B------:R-:W-:-:S04]  /*28d0*/  @P0 FFMA R17, R0, 1.84467440737095516160e+19, RZ ;  /* 0x5f80000000110823 */ /* 0x000fc800000000ff */
[----:B------:R-:W0:Y:S02]  /*28e0*/  @P0 MUFU.RSQ R24, R17 ;  /* 0x0000001100180308 */ /* 0x000e240000001400 */
[----:B0-----:R-:W-:Y:S01]  /*28f0*/  @P0 FMUL.FTZ R4, R17, R24 ;  /* 0x0000001811040220 */ /* 0x001fe20000410000 */
[----:B------:R-:W-:-:S03]  /*2900*/  @P0 FMUL.FTZ R15, R24, 0.5 ;  /* 0x3f000000180f0820 */ /* 0x000fc60000410000 */
[----:B------:R-:W-:-:S04]  /*2910*/  @P0 FADD.FTZ R20, -R4, -RZ ;  /* 0x800000ff04140221 */ /* 0x000fc80000010100 */
[----:B------:R-:W-:Y:S01]  /*2920*/  @P0 FFMA R25, R4, R20, R17 ;  /* 0x0000001404190223 */ /* 0x000fe20000000011 */
[----:B------:R-:W-:-:S03]  /*2930*/  @!P0 MOV R20, R0 ;  /* 0x0000000000148202 */ /* 0x000fc60000000f00 */
[----:B------:R-:W-:-:S04]  /*2940*/  @P0 FFMA R15, R25, R15, R4 ;  /* 0x0000000f190f0223 */ /* 0x000fc80000000004 */
[----:B------:R-:W-:-:S07]  /*2950*/  @P0 FMUL.FTZ R20, R15, 2.3283064365386962891e-10 ;  /* 0x2f8000000f140820 */ /* 0x000fce0000410000 */
.L_x_50:
[----:B------:R-:W-:-:S04]  /*2960*/  HFMA2 R17, -RZ, RZ, 0, 0 ;  /* 0x00000000ff117431 */ /* 0x000fc800000001ff */
[----:B------:R-:W-:Y:S05]  /*2970*/  RET.REL.NODEC R16 `(precomputeBRDF) ;  /* 0xffffffd410a07950 */ /* 0x000fea0003c3ffff */
        .weak           $__internal_1_$__cuda_sm3x_div_rn_noftz_f32_slowpath
        .type           $__internal_1_$__cuda_sm3x_div_rn_noftz_f32_slowpath,@function
        .size           $__internal_1_$__cuda_sm3x_div_rn_noftz_f32_slowpath,(.L_x_64 - $__internal_1_$__cuda_sm3x_div_rn_noftz_f32_slowpath)
$__internal_1_$__cuda_sm3x_div_rn_noftz_f32_slowpath:
[----:B------:R-:W-:Y:S01]  /*2980*/  SHF.R.U32.HI R17, RZ, 0x17, R26 ;  /* 0x00000017ff117819 */ /* 0x000fe2000001161a */
[----:B------:R-:W-:Y:S01]  /*2990*/  BSSY.RECONVERGENT B0, `(.L_x_51) ;  /* 0x0000063000007945 */ /* 0x000fe20003800200 */
[----:B------:R-:W-:Y:S02]  /*29a0*/  SHF.R.U32.HI R16, RZ, 0x17, R21 ;  /* 0x00000017ff107819 */ /* 0x000fe40000011615 */
[----:B------:R-:W-:Y:S02]  /*29b0*/  LOP3.LUT R17, R17, 0xff, RZ, 0xc0, !PT ;  /* 0x000000ff11117812 */ /* 0x000fe400078ec0ff */
[----:B------:R-:W-:Y:S02]  /*29c0*/  LOP3.LUT R16, R16, 0xff, RZ, 0xc0, !PT ;  /* 0x000000ff10107812 */ /* 0x000fe400078ec0ff */
[----:B------:R-:W-:Y:S02]  /*29d0*/  IADD3 R15, PT, PT, R17, -0x1, RZ ;  /* 0xffffffff110f7810 */ /* 0x000fe40007ffe0ff */
[----:B------:R-:W-:-:S02]  /*29e0*/  IADD3 R0, PT, PT, R16, -0x1, RZ ;  /* 0xffffffff10007810 */ /* 0x000fc40007ffe0ff */
[----:B------:R-:W-:Y:S02]  /*29f0*/  ISETP.GT.U32.AND P0, PT, R15, 0xfd, PT ;  /* 0x000000fd0f00780c */ /* 0x000fe40003f04070 */
[----:B------:R-:W-:Y:S02]  /*2a00*/  MOV R20, R26 ;  /* 0x0000001a00147202 */ /* 0x000fe40000000f00 */
[----:B------:R-:W-:-:S13]  /*2a10*/  ISETP.GT.U32.OR P0, PT, R0, 0xfd, P0 ;  /* 0x000000fd0000780c */ /* 0x000fda0000704470 */
[----:B------:R-:W-:Y:S01]  /*2a20*/  @!P0 MOV R18, RZ ;  /* 0x000000ff00128202 */ /* 0x000fe20000000f00 */
[----:B------:R-:W-:Y:S06]  /*2a30*/  @!P0 BRA `(.L_x_52) ;  /* 0x00000000005c8947 */ /* 0x000fec0003800000 */
[----:B------:R-:W-:Y:S02]  /*2a40*/  FSETP.GTU.FTZ.AND P0, PT, |R21|, +INF , PT ;  /* 0x7f8000001500780b */ /* 0x000fe40003f1c200 */
[----:B------:R-:W-:-:S04]  /*2a50*/  FSETP.GTU.FTZ.AND P1, PT, |R26|, +INF , PT ;  /* 0x7f8000001a00780b */ /* 0x000fc80003f3c200 */
[----:B------:R-:W-:-:S13]  /*2a60*/  PLOP3.LUT P0, PT, P0, P1, PT, 0xf8, 0x8f ;  /* 0x00000000008f781c */ /* 0x000fda0000703f70 */
[----:B------:R-:W-:Y:S05]  /*2a70*/  @P0 BRA `(.L_x_53) ;  /* 0x00000004004c0947 */ /* 0x000fea0003800000 */
[----:B------:R-:W-:-:S13]  /*2a80*/  LOP3.LUT P0, RZ, R20, 0x7fffffff, R21, 0xc8, !PT ;  /* 0x7fffffff14ff7812 */ /* 0x000fda000780c815 */
[----:B------:R-:W-:Y:S05]  /*2a90*/  @!P0 BRA `(.L_x_54) ;  /* 0x00000004003c8947 */ /* 0x000fea0003800000 */
[C---:B------:R-:W-:Y:S02]  /*2aa0*/  FSETP.NEU.FTZ.AND P2, PT, |R21|.reuse, +INF , PT ;  /* 0x7f8000001500780b */ /* 0x040fe40003f5d200 */
[----:B------:R-:W-:Y:S02]  /*2ab0*/  FSETP.NEU.FTZ.AND P1, PT, |R26|, +INF , PT ;  /* 0x7f8000001a00780b */ /* 0x000fe40003f3d200 */
[----:B------:R-:W-:-:S11]  /*2ac0*/  FSETP.NEU.FTZ.AND P0, PT, |R21|, +INF , PT ;  /* 0x7f8000001500780b */ /* 0x000fd60003f1d200 */
[----:B------:R-:W-:Y:S05]  /*2ad0*/  @!P1 BRA !P2, `(.L_x_54) ;  /* 0x00000004002c9947 */ /* 0x000fea0005000000 */
[----:B------:R-:W-:-:S04]  /*2ae0*/  LOP3.LUT P2, RZ, R21, 0x7fffffff, RZ, 0xc0, !PT ;  /* 0x7fffffff15ff7812 */ /* 0x000fc8000784c0ff */
[----:B------:R-:W-:-:S13]  /*2af0*/  PLOP3.LUT P1, PT, P1, P2, PT, 0x2f, 0xf2 ;  /* 0x0000000000f2781c */ /* 0x000fda0000f24577 */
[----:B------:R-:W-:Y:S05]  /*2b00*/  @P1 BRA `(.L_x_55) ;  /* 0x0000000400181947 */ /* 0x000fea0003800000 */
[----:B------:R-:W-:-:S04]  /*2b10*/  LOP3.LUT P1, RZ, R20, 0x7fffffff, RZ, 0xc0, !PT ;  /* 0x7fffffff14ff7812 */ /* 0x000fc8000782c0ff */
[----:B------:R-:W-:-:S13]  /*2b20*/  PLOP3.LUT P0, PT, P0, P1, PT, 0x2f, 0xf2 ;  /* 0x0000000000f2781c */ /* 0x000fda0000702577 */
[----:B------:R-:W-:Y:S05]  /*2b30*/  @P0 BRA `(.L_x_56) ;  /* 0x0000000400000947 */ /* 0x000fea0003800000 */
[----:B------:R-:W-:Y:S02]  /*2b40*/  ISETP.GE.AND P0, PT, R0, RZ, PT ;  /* 0x000000ff0000720c */ /* 0x000fe40003f06270 */
[----:B------:R-:W-:-:S11]  /*2b50*/  ISETP.GE.AND P1, PT, R15, RZ, PT ;  /* 0x000000ff0f00720c */ /* 0x000fd60003f26270 */
[----:B------:R-:W-:Y:S01]  /*2b60*/  @P0 MOV R18, RZ ;  /* 0x000000ff00120202 */ /* 0x000fe20000000f00 */
[----:B------:R-:W-:Y:S01]  /*2b70*/  @!P0 FFMA R21, R21, 1.84467440737095516160e+19, RZ ;  /* 0x5f80000015158823 */ /* 0x000fe200000000ff */
[----:B------:R-:W-:Y:S01]  /*2b80*/  @!P0 MOV R18, 0xffffffc0 ;  /* 0xffffffc000128802 */ /* 0x000fe20000000f00 */
[----:B------:R-:W-:-:S03]  /*2b90*/  @!P1 FFMA R20, R26, 1.84467440737095516160e+19, RZ ;  /* 0x5f8000001a149823 */ /* 0x000fc600000000ff */
[----:B------:R-:W-:-:S07]  /*2ba0*/  @!P1 IADD3 R18, PT, PT, R18, 0x40, RZ ;  /* 0x0000004012129810 */ /* 0x000fce0007ffe0ff */
.L_x_52:
[----:B------:R-:W-:Y:S01]  /*2bb0*/  LEA R27, R17, 0xc0800000, 0x17 ;  /* 0xc0800000111b7811 */ /* 0x000fe200078eb8ff */
[----:B------:R-:W-:Y:S01]  /*2bc0*/  BSSY.RECONVERGENT B1, `(.L_x_57) ;  /* 0x0000036000017945 */ /* 0x000fe20003800200 */
[----:B------:R-:W-:Y:S02]  /*2bd0*/  IADD3 R16, PT, PT, R16, -0x7f, RZ ;  /* 0xffffff8110107810 */ /* 0x000fe40007ffe0ff */
[----:B------:R-:W-:Y:S02]  /*2be0*/  IADD3 R27, PT, PT, -R27, R20, RZ ;  /* 0x000000141b1b7210 */ /* 0x000fe40007ffe1ff */
[C---:B------:R-:W-:Y:S01]  /*2bf0*/  IADD3 R17, PT, PT, R16.reuse, 0x7f, -R17 ;  /* 0x0000007f10117810 */ /* 0x040fe20007ffe811 */
[----:B------:R-:W-:Y:S01]  /*2c00*/  IMAD R0, R16, -0x800000, R21 ;  /* 0xff80000010007824 */ /* 0x000fe200078e0215 */
[----:B------:R-:W0:Y:S01]  /*2c10*/  MUFU.RCP R20, R27 ;  /* 0x0000001b00147308 */ /* 0x000e220000001000 */
[----:B------:R-:W-:Y:S01]  /*2c20*/  FADD.FTZ R15, -R27, -RZ ;  /* 0x800000ff1b0f7221 */ /* 0x000fe20000010100 */
[----:B------:R-:W-:-:S03]  /*2c30*/  IADD3 R17, PT, PT, R17, R18, RZ ;  /* 0x0000001211117210 */ /* 0x000fc60007ffe0ff */
[----:B0-----:R-:W-:-:S04]  /*2c40*/  FFMA R19, R20, R15, 1 ;  /* 0x3f80000014137423 */ /* 0x001fc8000000000f */
[----:B------:R-:W-:-:S04]  /*2c50*/  FFMA R19, R20, R19, R20 ;  /* 0x0000001314137223 */ /* 0x000fc80000000014 */
[----:B------:R-:W-:-:S04]  /*2c60*/  FFMA R20, R0, R19, RZ ;  /* 0x0000001300147223 */ /* 0x000fc800000000ff */
[----:B------:R-:W-:-:S04]  /*2c70*/  FFMA R21, R15, R20, R0 ;  /* 0x000000140f157223 */ /* 0x000fc80000000000 */
[----:B------:R-:W-:-:S04]  /*2c80*/  FFMA R20, R19, R21, R20 ;  /* 0x0000001513147223 */ /* 0x000fc80000000014 */
[----:B------:R-:W-:-:S04]  /*2c90*/  FFMA R15, R15, R20, R0 ;  /* 0x000000140f0f7223 */ /* 0x000fc80000000000 */
[----:B------:R-:W-:-:S05]  /*2ca0*/  FFMA R0, R19, R15, R20 ;  /* 0x0000000f13007223 */ /* 0x000fca0000000014 */
[----:B------:R-:W-:-:S04]  /*2cb0*/  SHF.R.U32.HI R16, RZ, 0x17, R0 ;  /* 0x00000017ff107819 */ /* 0x000fc80000011600 */
[----:B------:R-:W-:-:S04]  /*2cc0*/  LOP3.LUT R16, R16, 0xff, RZ, 0xc0, !PT ;  /* 0x000000ff10107812 */ /* 0x000fc800078ec0ff */
[----:B------:R-:W-:-:S04]  /*2cd0*/  IADD3 R16, PT, PT, R16, R17, RZ ;  /* 0x0000001110107210 */ /* 0x000fc80007ffe0ff */
[----:B------:R-:W-:-:S04]  /*2ce0*/  IADD3 R18, PT, PT, R16, -0x1, RZ ;  /* 0xffffffff10127810 */ /* 0x000fc80007ffe0ff */
[----:B------:R-:W-:-:S13]  /*2cf0*/  ISETP.GE.U32.AND P0, PT, R18, 0xfe, PT ;  /* 0x000000fe1200780c */ /* 0x000fda0003f06070 */
[----:B------:R-:W-:Y:S05]  /*2d00*/  @!P0 BRA `(.L_x_58) ;  /* 0x0000000000808947 */ /* 0x000fea0003800000 */
[----:B------:R-:W-:-:S13]  /*2d10*/  ISETP.GT.AND P0, PT, R16, 0xfe, PT ;  /* 0x000000fe1000780c */ /* 0x000fda0003f04270 */
[----:B------:R-:W-:Y:S05]  /*2d20*/  @P0 BRA `(.L_x_59) ;  /* 0x00000000006c0947 */ /* 0x000fea0003800000 */
[----:B------:R-:W-:-:S13]  /*2d30*/  ISETP.GE.AND P0, PT, R16, 0x1, PT ;  /* 0x000000011000780c */ /* 0x000fda0003f06270 */
[----:B------:R-:W-:Y:S05]  /*2d40*/  @P0 BRA `(.L_x_60) ;  /* 0x0000000000740947 */ /* 0x000fea0003800000 */
[----:B------:R-:W-:Y:S02]  /*2d50*/  ISETP.GE.AND P0, PT, R16, -0x18, PT ;  /* 0xffffffe81000780c */ /* 0x000fe40003f06270 */
[----:B------:R-:W-:-:S11]  /*2d60*/  LOP3.LUT R0, R0, 0x80000000, RZ, 0xc0, !PT ;  /* 0x8000000000007812 */ /* 0x000fd600078ec0ff */
[----:B------:R-:W-:Y:S05]  /*2d70*/  @!P0 BRA `(.L_x_60) ;  /* 0x0000000000688947 */ /* 0x000fea0003800000 */
[CCC-:B------:R-:W-:Y:S01]  /*2d80*/  FFMA.RZ R17, R19.reuse, R15.reuse, R20.reuse ;  /* 0x0000000f13117223 */ /* 0x1c0fe2000000c014 */
[CCC-:B------:R-:W-:Y:S01]  /*2d90*/  FFMA.RP R18, R19.reuse, R15.reuse, R20.reuse ;  /* 0x0000000f13127223 */ /* 0x1c0fe20000008014 */
[----:B------:R-:W-:Y:S01]  /*2da0*/  FFMA.RM R19, R19, R15, R20 ;  /* 0x0000000f13137223 */ /* 0x000fe20000004014 */
[C---:B------:R-:W-:Y:S02]  /*2db0*/  IADD3 R15, PT, PT, R16.reuse, 0x20, RZ ;  /* 0x00000020100f7810 */ /* 0x040fe40007ffe0ff */
[----:B------:R-:W-:Y:S02]  /*2dc0*/  LOP3.LUT R17, R17, 0x7fffff, RZ, 0xc0, !PT ;  /* 0x007fffff11117812 */ /* 0x000fe400078ec0ff */
[C---:B------:R-:W-:Y:S02]  /*2dd0*/  ISETP.NE.AND P2, PT, R16.reuse, RZ, PT ;  /* 0x000000ff1000720c */ /* 0x040fe40003f45270 */
[----:B------:R-:W-:Y:S02]  /*2de0*/  LOP3.LUT R20, R17, 0x800000, RZ, 0xfc, !PT ;  /* 0x0080000011147812 */ /* 0x000fe400078efcff */
[----:B------:R-:W-:-:S02]  /*2df0*/  ISETP.NE.AND P1, PT, R16, RZ, PT ;  /* 0x000000ff1000720c */ /* 0x000fc40003f25270 */
[----:B------:R-:W-:Y:S02]  /*2e00*/  IADD3 R16, PT, PT, -R16, RZ, RZ ;  /* 0x000000ff10107210 */ /* 0x000fe40007ffe1ff */
[----:B------:R-:W-:Y:S02]  /*2e10*/  SHF.L.U32 R15, R20, R15, RZ ;  /* 0x0000000f140f7219 */ /* 0x000fe400000006ff */
[----:B------:R-:W-:Y:S02]  /*2e20*/  FSETP.NEU.FTZ.AND P0, PT, R18, R19, PT ;  /* 0x000000131200720b */ /* 0x000fe40003f1d000 */
[----:B------:R-:W-:Y:S02]  /*2e30*/  SEL R17, R16, RZ, P2 ;  /* 0x000000ff10117207 */ /* 0x000fe40001000000 */
[----:B------:R-:W-:Y:S02]  /*2e40*/  ISETP.NE.AND P1, PT, R15, RZ, P1 ;  /* 0x000000ff0f00720c */ /* 0x000fe40000f25270 */
[----:B------:R-:W-:-:S02]  /*2e50*/  SHF.R.U32.HI R17, RZ, R17, R20 ;  /* 0x00000011ff117219 */ /* 0x000fc40000011614 */
[----:B------:R-:W-:Y:S02]  /*2e60*/  PLOP3.LUT P0, PT, P0, P1, PT, 0xf8, 0x8f ;  /* 0x00000000008f781c */ /* 0x000fe40000703f70 */
[----:B------:R-:W-:Y:S02]  /*2e70*/  SHF.R.U32.HI R15, RZ, 0x1, R17 ;  /* 0x00000001ff0f7819 */ /* 0x000fe40000011611 */
[----:B------:R-:W-:-:S04]  /*2e80*/  SEL R16, RZ, 0x1, !P0 ;  /* 0x00000001ff107807 */ /* 0x000fc80004000000 */
[----:B------:R-:W-:-:S04]  /*2e90*/  LOP3.LUT R16, R16, 0x1, R15, 0xf8, !PT ;  /* 0x0000000110107812 */ /* 0x000fc800078ef80f */
[----:B------:R-:W-:-:S04]  /*2ea0*/  LOP3.LUT R16, R16, R17, RZ, 0xc0, !PT ;  /* 0x0000001110107212 */ /* 0x000fc800078ec0ff */
[----:B------:R-:W-:-:S04]  /*2eb0*/  IADD3 R15, PT, PT, R15, R16, RZ ;  /* 0x000000100f0f7210 */ /* 0x000fc80007ffe0ff */
[----:B------:R-:W-:Y:S01]  /*2ec0*/  LOP3.LUT R0, R15, R0, RZ, 0xfc, !PT ;  /* 0x000000000f007212 */ /* 0x000fe200078efcff */
[----:B------:R-:W-:Y:S06]  /*2ed0*/  BRA `(.L_x_60) ;  /* 0x0000000000107947 */ /* 0x000fec0003800000 */
.L_x_59:
[----:B------:R-:W-:-:S04]  /*2ee0*/  LOP3.LUT R0, R0, 0x80000000, RZ, 0xc0, !PT ;  /* 0x8000000000007812 */ /* 0x000fc800078ec0ff */
[----:B------:R-:W-:Y:S01]  /*2ef0*/  LOP3.LUT R0, R0, 0x7f800000, RZ, 0xfc, !PT ;  /* 0x7f80000000007812 */ /* 0x000fe200078efcff */
[----:B------:R-:W-:Y:S06]  /*2f00*/  BRA `(.L_x_60) ;  /* 0x0000000000047947 */ /* 0x000fec0003800000 */
.L_x_58:
[----:B------:R-:W-:-:S07]  /*2f10*/  LEA R0, R17, R0, 0x17 ;  /* 0x0000000011007211 */ /* 0x000fce00078eb8ff */
.L_x_60:
[----:B------:R-:W-:Y:S05]  /*2f20*/  BSYNC.RECONVERGENT B1 ;  /* 0x0000000000017941 */ /* 0x000fea0003800200 */
.L_x_57:
[----:B------:R-:W-:Y:S05]  /*2f30*/  BRA `(.L_x_61) ;  /* 0x0000000000207947 */ /* 0x000fea0003800000 */
.L_x_56:
[----:B------:R-:W-:-:S04]  /*2f40*/  LOP3.LUT R0, R20, 0x80000000, R21, 0x48, !PT ;  /* 0x8000000014007812 */ /* 0x000fc800078e4815 */
[----:B------:R-:W-:Y:S01]  /*2f50*/  LOP3.LUT R0, R0, 0x7f800000, RZ, 0xfc, !PT ;  /* 0x7f80000000007812 */ /* 0x000fe200078efcff */
[----:B------:R-:W-:Y:S06]  /*2f60*/  BRA `(.L_x_61) ;  /* 0x0000000000147947 */ /* 0x000fec0003800000 */
.L_x_55:
[----:B------:R-:W-:Y:S01]  /*2f70*/  LOP3.LUT R0, R20, 0x80000000, R21, 0x48, !PT ;  /* 0x8000000014007812 */ /* 0x000fe200078e4815 */
[----:B------:R-:W-:Y:S06]  /*2f80*/  BRA `(.L_x_61) ;  /* 0x00000000000c7947 */ /* 0x000fec0003800000 */
.L_x_54:
[----:B------:R-:W0:Y:S01]  /*2f90*/  MUFU.RSQ R0, -QNAN ;  /* 0xffc0000000007908 */ /* 0x000e220000001400 */
[----:B------:R-:W-:Y:S05]  /*2fa0*/  BRA `(.L_x_61) ;  /* 0x0000000000047947 */ /* 0x000fea0003800000 */
.L_x_53:
[----:B------:R-:W-:-:S07]  /*2fb0*/  FADD.FTZ R0, R21, R26 ;  /* 0x0000001a15007221 */ /* 0x000fce0000010000 */
.L_x_61:
[----:B------:R-:W-:Y:S05]  /*2fc0*/  BSYNC.RECONVERGENT B0 ;  /* 0x0000000000007941 */ /* 0x000fea0003800200 */
.L_x_51:
[----:B------:R-:W-:Y:S01]  /*2fd0*/  HFMA2 R17, -RZ, RZ, 0, 0 ;  /* 0x00000000ff117431 */ /* 0x000fe200000001ff */
[----:B------:R-:W-:-:S04]  /*2fe0*/  MOV R16, R4 ;  /* 0x0000000400107202 */ /* 0x000fc80000000f00 */
[----:B0-----:R-:W-:Y:S05]  /*2ff0*/  RET.REL.NODEC R16 `(precomputeBRDF) ;  /* 0xffffffd010007950 */ /* 0x001fea0003c3ffff */
.L_x_62:
[----:B------:R-:W-:-:S00]  /*3000*/  BRA `(.L_x_62) ;  /* 0xfffffffc00fc7947 */ /* 0x000fc0000383ffff */
[----:B------:R-:W-:-:S00]  /*3010*/  NOP ;  /* 0x0000000000007918 */ /* 0x000fc00000000000 */
        /* <DEDUP_REMOVED lines=14> */
.L_x_64:


//--------------------- .nv.global.init           --------------------------
	.section	.nv.global.init,"aw",@progbits
	.align	4
.nv.global.init:
	.type		__cudart_i2opi_f,@object
	.size		__cudart_i2opi_f,(.L_0 - __cudart_i2opi_f)
__cudart_i2opi_f:
        /*0000*/ 	.byte	0x41, 0x90, 0x43, 0x3c, 0x99, 0x95, 0x62, 0xdb, 0xc0, 0xdd, 0x34, 0xf5, 0xd1, 0x57, 0x27, 0xfc
        /*0010*/ 	.byte	0x29, 0x15, 0x44, 0x4e, 0x6e, 0x83, 0xf9, 0xa2
.L_0:


//--------------------- .nv.shared.reserved.0     --------------------------
	.section	.nv.shared.reserved.0,"aw",@nobits
	.weak		__nv_reservedSMEM_offset_0_alias
	.size		__nv_reservedSMEM_offset_0_alias, 0, 64
	.other		__nv_reservedSMEM_offset_0_alias,@"STO_CUDA_RESERVED_SHARED STV_DEFAULT"
__nv_reservedSMEM_offset_0_alias:
	.zero		0
	.zero		64


//--------------------- .nv.constant0.precomputeBRDF --------------------------
	.section	.nv.constant0.precomputeBRDF,"a",@progbits
	.sectionflags	@""
	.align	4
.nv.constant0.precomputeBRDF:
	.zero		912


//--------------------- SYMBOLS --------------------------

	.type		.nv.reservedSmem.offset0,@object
	.size		.nv.reservedSmem.offset0,0x4
